//
// Generated by NVIDIA NVVM Compiler
//
// Compiler Build ID: CL-36424714
// Cuda compilation tools, release 13.0, V13.0.88
// Based on NVVM 20.0.0
//

.version 9.0
.target sm_100
.address_size 64

	// .globl	_Z16aesEncryptKernelPKhPhS0_S0_S0_m

.visible .entry _Z16aesEncryptKernelPKhPhS0_S0_S0_m(
	.param .u64 .ptr .align 1 _Z16aesEncryptKernelPKhPhS0_S0_S0_m_param_0,
	.param .u64 .ptr .align 1 _Z16aesEncryptKernelPKhPhS0_S0_S0_m_param_1,
	.param .u64 .ptr .align 1 _Z16aesEncryptKernelPKhPhS0_S0_S0_m_param_2,
	.param .u64 .ptr .align 1 _Z16aesEncryptKernelPKhPhS0_S0_S0_m_param_3,
	.param .u64 .ptr .align 1 _Z16aesEncryptKernelPKhPhS0_S0_S0_m_param_4,
	.param .u64 _Z16aesEncryptKernelPKhPhS0_S0_S0_m_param_5
)
{
	.local .align 16 .b8 	__local_depot0[16];
	.reg .b64 	%SP;
	.reg .b64 	%SPL;
	.reg .pred 	%p<32>;
	.reg .b16 	%rs<815>;
	.reg .b32 	%r<98>;
	.reg .b64 	%rd<34>;

	mov.u64 	%SPL, __local_depot0;
	ld.param.u64 	%rd4, [_Z16aesEncryptKernelPKhPhS0_S0_S0_m_param_0];
	ld.param.u64 	%rd7, [_Z16aesEncryptKernelPKhPhS0_S0_S0_m_param_3];
	ld.param.u64 	%rd9, [_Z16aesEncryptKernelPKhPhS0_S0_S0_m_param_5];
	add.u64 	%rd1, %SPL, 0;
	mov.u32 	%r5, %tid.x;
	mov.u32 	%r6, %ctaid.x;
	mov.u32 	%r7, %ntid.x;
	mad.lo.s32 	%r8, %r6, %r7, %r5;
	cvt.u64.u32 	%rd2, %r8;
	shr.u64 	%rd11, %rd9, 4;
	setp.le.u64 	%p1, %rd11, %rd2;
	@%p1 bra 	$L__BB0_6;
	cvta.to.global.u64 	%rd12, %rd7;
	shl.b64 	%rd13, %rd2, 4;
	cvta.to.global.u64 	%rd14, %rd4;
	add.s64 	%rd15, %rd14, %rd13;
	ld.global.u8 	%rs17, [%rd15];
	st.local.u8 	[%rd1], %rs17;
	ld.global.u8 	%rs18, [%rd15+4];
	st.local.u8 	[%rd1+4], %rs18;
	ld.global.u8 	%rs1, [%rd12];
	ld.global.u8 	%rs2, [%rd12+1];
	ld.global.u8 	%rs3, [%rd12+2];
	ld.global.u8 	%rs4, [%rd12+3];
	ld.global.u8 	%rs5, [%rd12+16];
	ld.global.u8 	%rs6, [%rd12+17];
	ld.global.u8 	%rs7, [%rd12+18];
	ld.global.u8 	%rs8, [%rd12+19];
	ld.global.u8 	%rs9, [%rd12+32];
	ld.global.u8 	%rs10, [%rd12+33];
	ld.global.u8 	%rs11, [%rd12+34];
	ld.global.u8 	%rs12, [%rd12+35];
	ld.global.u8 	%rs13, [%rd12+48];
	ld.global.u8 	%rs14, [%rd12+49];
	ld.global.u8 	%rs15, [%rd12+50];
	ld.global.u8 	%rs16, [%rd12+51];
	mov.b32 	%r96, 1;
	cvt.u32.u16 	%r11, %rs12;
	cvt.u32.u16 	%r12, %rs7;
	prmt.b32 	%r13, %r12, %r11, 0x3340U;
	cvt.u32.u16 	%r14, %rs2;
	cvt.u32.u16 	%r15, %rs13;
	prmt.b32 	%r16, %r15, %r14, 0x3340U;
	prmt.b32 	%r17, %r16, %r13, 0x5410U;
	cvt.u32.u16 	%r18, %rs8;
	cvt.u32.u16 	%r19, %rs3;
	prmt.b32 	%r20, %r19, %r18, 0x3340U;
	cvt.u32.u16 	%r21, %rs14;
	cvt.u32.u16 	%r22, %rs9;
	prmt.b32 	%r23, %r22, %r21, 0x3340U;
	prmt.b32 	%r24, %r23, %r20, 0x5410U;
	cvt.u32.u16 	%r25, %rs4;
	cvt.u32.u16 	%r26, %rs15;
	prmt.b32 	%r27, %r26, %r25, 0x3340U;
	cvt.u32.u16 	%r28, %rs10;
	cvt.u32.u16 	%r29, %rs5;
	prmt.b32 	%r30, %r29, %r28, 0x3340U;
	prmt.b32 	%r31, %r30, %r27, 0x5410U;
	cvt.u32.u16 	%r32, %rs16;
	cvt.u32.u16 	%r33, %rs11;
	prmt.b32 	%r34, %r33, %r32, 0x3340U;
	cvt.u32.u16 	%r35, %rs6;
$L__BB0_2:
	cvt.u32.u16 	%r36, %rs1;
	prmt.b32 	%r37, %r36, %r35, 0x3340U;
	prmt.b32 	%r38, %r37, %r34, 0x5410U;
	st.local.v4.b32 	[%rd1], {%r38, %r31, %r24, %r17};
	mov.b32 	%r97, 0;
$L__BB0_3:
	ld.param.u64 	%rd33, [_Z16aesEncryptKernelPKhPhS0_S0_S0_m_param_4];
	cvt.u64.u32 	%rd16, %r97;
	add.s64 	%rd17, %rd1, %rd16;
	ld.local.s8 	%rs19, [%rd17];
	ld.local.s8 	%rs20, [%rd17+4];
	ld.local.s8 	%rs21, [%rd17+8];
	ld.local.s8 	%rs22, [%rd17+12];
	cvta.to.global.u64 	%rd18, %rd33;
	add.s64 	%rd19, %rd18, %rd16;
	ld.global.s8 	%rs23, [%rd19];
	and.b16  	%rs24, %rs23, 1;
	neg.s16 	%rs25, %rs24;
	and.b16  	%rs26, %rs25, %rs19;
	shl.b16 	%rs27, %rs19, 1;
	xor.b16  	%rs28, %rs27, 27;
	setp.lt.s16 	%p2, %rs19, 0;
	selp.b16 	%rs29, %rs28, %rs27, %p2;
	cvt.s16.s8 	%rs30, %rs29;
	shl.b16 	%rs31, %rs23, 6;
	cvt.s16.s8 	%rs32, %rs31;
	shr.s16 	%rs33, %rs32, 7;
	and.b16  	%rs34, %rs33, %rs29;
	xor.b16  	%rs35, %rs34, %rs26;
	shl.b16 	%rs36, %rs29, 1;
	xor.b16  	%rs37, %rs36, 27;
	setp.lt.s16 	%p3, %rs30, 0;
	selp.b16 	%rs38, %rs37, %rs36, %p3;
	cvt.s16.s8 	%rs39, %rs38;
	shl.b16 	%rs40, %rs23, 5;
	cvt.s16.s8 	%rs41, %rs40;
	shr.s16 	%rs42, %rs41, 7;
	and.b16  	%rs43, %rs42, %rs38;
	xor.b16  	%rs44, %rs43, %rs35;
	shl.b16 	%rs45, %rs38, 1;
	xor.b16  	%rs46, %rs45, 27;
	setp.lt.s16 	%p4, %rs39, 0;
	selp.b16 	%rs47, %rs46, %rs45, %p4;
	cvt.s16.s8 	%rs48, %rs47;
	shl.b16 	%rs49, %rs23, 4;
	cvt.s16.s8 	%rs50, %rs49;
	shr.s16 	%rs51, %rs50, 7;
	and.b16  	%rs52, %rs51, %rs47;
	xor.b16  	%rs53, %rs52, %rs44;
	shl.b16 	%rs54, %rs47, 1;
	xor.b16  	%rs55, %rs54, 27;
	setp.lt.s16 	%p5, %rs48, 0;
	selp.b16 	%rs56, %rs55, %rs54, %p5;
	cvt.s16.s8 	%rs57, %rs56;
	shl.b16 	%rs58, %rs23, 3;
	cvt.s16.s8 	%rs59, %rs58;
	shr.s16 	%rs60, %rs59, 7;
	and.b16  	%rs61, %rs60, %rs56;
	xor.b16  	%rs62, %rs61, %rs53;
	shl.b16 	%rs63, %rs56, 1;
	xor.b16  	%rs64, %rs63, 27;
	setp.lt.s16 	%p6, %rs57, 0;
	selp.b16 	%rs65, %rs64, %rs63, %p6;
	cvt.s16.s8 	%rs66, %rs65;
	shl.b16 	%rs67, %rs23, 2;
	cvt.s16.s8 	%rs68, %rs67;
	shr.s16 	%rs69, %rs68, 7;
	and.b16  	%rs70, %rs69, %rs65;
	xor.b16  	%rs71, %rs70, %rs62;
	shl.b16 	%rs72, %rs65, 1;
	xor.b16  	%rs73, %rs72, 27;
	setp.lt.s16 	%p7, %rs66, 0;
	selp.b16 	%rs74, %rs73, %rs72, %p7;
	cvt.s16.s8 	%rs75, %rs74;
	shl.b16 	%rs76, %rs23, 1;
	cvt.s16.s8 	%rs77, %rs76;
	shr.s16 	%rs78, %rs77, 7;
	and.b16  	%rs79, %rs78, %rs74;
	xor.b16  	%rs80, %rs79, %rs71;
	shl.b16 	%rs81, %rs74, 1;
	xor.b16  	%rs82, %rs81, 27;
	setp.lt.s16 	%p8, %rs75, 0;
	selp.b16 	%rs83, %rs82, %rs81, %p8;
	shr.u16 	%rs84, %rs23, 7;
	and.b16  	%rs85, %rs84, %rs83;
	xor.b16  	%rs86, %rs85, %rs80;
	ld.global.s8 	%rs87, [%rd19+4];
	and.b16  	%rs88, %rs87, 1;
	neg.s16 	%rs89, %rs88;
	and.b16  	%rs90, %rs89, %rs20;
	shl.b16 	%rs91, %rs20, 1;
	xor.b16  	%rs92, %rs91, 27;
	setp.lt.s16 	%p9, %rs20, 0;
	selp.b16 	%rs93, %rs92, %rs91, %p9;
	cvt.s16.s8 	%rs94, %rs93;
	shl.b16 	%rs95, %rs87, 6;
	cvt.s16.s8 	%rs96, %rs95;
	shr.s16 	%rs97, %rs96, 7;
	and.b16  	%rs98, %rs97, %rs93;
	xor.b16  	%rs99, %rs98, %rs90;
	shl.b16 	%rs100, %rs93, 1;
	xor.b16  	%rs101, %rs100, 27;
	setp.lt.s16 	%p10, %rs94, 0;
	selp.b16 	%rs102, %rs101, %rs100, %p10;
	cvt.s16.s8 	%rs103, %rs102;
	shl.b16 	%rs104, %rs87, 5;
	cvt.s16.s8 	%rs105, %rs104;
	shr.s16 	%rs106, %rs105, 7;
	and.b16  	%rs107, %rs106, %rs102;
	xor.b16  	%rs108, %rs107, %rs99;
	shl.b16 	%rs109, %rs102, 1;
	xor.b16  	%rs110, %rs109, 27;
	setp.lt.s16 	%p11, %rs103, 0;
	selp.b16 	%rs111, %rs110, %rs109, %p11;
	cvt.s16.s8 	%rs112, %rs111;
	shl.b16 	%rs113, %rs87, 4;
	cvt.s16.s8 	%rs114, %rs113;
	shr.s16 	%rs115, %rs114, 7;
	and.b16  	%rs116, %rs115, %rs111;
	xor.b16  	%rs117, %rs116, %rs108;
	shl.b16 	%rs118, %rs111, 1;
	xor.b16  	%rs119, %rs118, 27;
	setp.lt.s16 	%p12, %rs112, 0;
	selp.b16 	%rs120, %rs119, %rs118, %p12;
	cvt.s16.s8 	%rs121, %rs120;
	shl.b16 	%rs122, %rs87, 3;
	cvt.s16.s8 	%rs123, %rs122;
	shr.s16 	%rs124, %rs123, 7;
	and.b16  	%rs125, %rs124, %rs120;
	xor.b16  	%rs126, %rs125, %rs117;
	shl.b16 	%rs127, %rs120, 1;
	xor.b16  	%rs128, %rs127, 27;
	setp.lt.s16 	%p13, %rs121, 0;
	selp.b16 	%rs129, %rs128, %rs127, %p13;
	cvt.s16.s8 	%rs130, %rs129;
	shl.b16 	%rs131, %rs87, 2;
	cvt.s16.s8 	%rs132, %rs131;
	shr.s16 	%rs133, %rs132, 7;
	and.b16  	%rs134, %rs133, %rs129;
	xor.b16  	%rs135, %rs134, %rs126;
	shl.b16 	%rs136, %rs129, 1;
	xor.b16  	%rs137, %rs136, 27;
	setp.lt.s16 	%p14, %rs130, 0;
	selp.b16 	%rs138, %rs137, %rs136, %p14;
	cvt.s16.s8 	%rs139, %rs138;
	shl.b16 	%rs140, %rs87, 1;
	cvt.s16.s8 	%rs141, %rs140;
	shr.s16 	%rs142, %rs141, 7;
	and.b16  	%rs143, %rs142, %rs138;
	xor.b16  	%rs144, %rs143, %rs135;
	shl.b16 	%rs145, %rs138, 1;
	xor.b16  	%rs146, %rs145, 27;
	setp.lt.s16 	%p15, %rs139, 0;
	selp.b16 	%rs147, %rs146, %rs145, %p15;
	shr.u16 	%rs148, %rs87, 7;
	and.b16  	%rs149, %rs148, %rs147;
	xor.b16  	%rs150, %rs149, %rs144;
	xor.b16  	%rs151, %rs150, %rs86;
	ld.global.s8 	%rs152, [%rd19+8];
	and.b16  	%rs153, %rs152, 1;
	neg.s16 	%rs154, %rs153;
	and.b16  	%rs155, %rs154, %rs21;
	shl.b16 	%rs156, %rs21, 1;
	xor.b16  	%rs157, %rs156, 27;
	setp.lt.s16 	%p16, %rs21, 0;
	selp.b16 	%rs158, %rs157, %rs156, %p16;
	cvt.s16.s8 	%rs159, %rs158;
	shl.b16 	%rs160, %rs152, 6;
	cvt.s16.s8 	%rs161, %rs160;
	shr.s16 	%rs162, %rs161, 7;
	and.b16  	%rs163, %rs162, %rs158;
	xor.b16  	%rs164, %rs163, %rs155;
	shl.b16 	%rs165, %rs158, 1;
	xor.b16  	%rs166, %rs165, 27;
	setp.lt.s16 	%p17, %rs159, 0;
	selp.b16 	%rs167, %rs166, %rs165, %p17;
	cvt.s16.s8 	%rs168, %rs167;
	shl.b16 	%rs169, %rs152, 5;
	cvt.s16.s8 	%rs170, %rs169;
	shr.s16 	%rs171, %rs170, 7;
	and.b16  	%rs172, %rs171, %rs167;
	xor.b16  	%rs173, %rs172, %rs164;
	shl.b16 	%rs174, %rs167, 1;
	xor.b16  	%rs175, %rs174, 27;
	setp.lt.s16 	%p18, %rs168, 0;
	selp.b16 	%rs176, %rs175, %rs174, %p18;
	cvt.s16.s8 	%rs177, %rs176;
	shl.b16 	%rs178, %rs152, 4;
	cvt.s16.s8 	%rs179, %rs178;
	shr.s16 	%rs180, %rs179, 7;
	and.b16  	%rs181, %rs180, %rs176;
	xor.b16  	%rs182, %rs181, %rs173;
	shl.b16 	%rs183, %rs176, 1;
	xor.b16  	%rs184, %rs183, 27;
	setp.lt.s16 	%p19, %rs177, 0;
	selp.b16 	%rs185, %rs184, %rs183, %p19;
	cvt.s16.s8 	%rs186, %rs185;
	shl.b16 	%rs187, %rs152, 3;
	cvt.s16.s8 	%rs188, %rs187;
	shr.s16 	%rs189, %rs188, 7;
	and.b16  	%rs190, %rs189, %rs185;
	xor.b16  	%rs191, %rs190, %rs182;
	shl.b16 	%rs192, %rs185, 1;
	xor.b16  	%rs193, %rs192, 27;
	setp.lt.s16 	%p20, %rs186, 0;
	selp.b16 	%rs194, %rs193, %rs192, %p20;
	cvt.s16.s8 	%rs195, %rs194;
	shl.b16 	%rs196, %rs152, 2;
	cvt.s16.s8 	%rs197, %rs196;
	shr.s16 	%rs198, %rs197, 7;
	and.b16  	%rs199, %rs198, %rs194;
	xor.b16  	%rs200, %rs199, %rs191;
	shl.b16 	%rs201, %rs194, 1;
	xor.b16  	%rs202, %rs201, 27;
	setp.lt.s16 	%p21, %rs195, 0;
	selp.b16 	%rs203, %rs202, %rs201, %p21;
	cvt.s16.s8 	%rs204, %rs203;
	shl.b16 	%rs205, %rs152, 1;
	cvt.s16.s8 	%rs206, %rs205;
	shr.u16 	%rs207, %rs206, 7;
	and.b16  	%rs208, %rs207, %rs203;
	xor.b16  	%rs209, %rs208, %rs200;
	shl.b16 	%rs210, %rs203, 1;
	xor.b16  	%rs211, %rs210, 27;
	setp.lt.s16 	%p22, %rs204, 0;
	selp.b16 	%rs212, %rs211, %rs210, %p22;
	shr.u16 	%rs213, %rs152, 7;
	and.b16  	%rs214, %rs213, %rs212;
	xor.b16  	%rs215, %rs214, %rs209;
	xor.b16  	%rs216, %rs151, %rs215;
	ld.global.s8 	%rs217, [%rd19+12];
	and.b16  	%rs218, %rs217, 1;
	neg.s16 	%rs219, %rs218;
	and.b16  	%rs220, %rs219, %rs22;
	shl.b16 	%rs221, %rs22, 1;
	xor.b16  	%rs222, %rs221, 27;
	setp.lt.s16 	%p23, %rs22, 0;
	selp.b16 	%rs223, %rs222, %rs221, %p23;
	cvt.s16.s8 	%rs224, %rs223;
	shl.b16 	%rs225, %rs217, 6;
	cvt.s16.s8 	%rs226, %rs225;
	shr.s16 	%rs227, %rs226, 7;
	and.b16  	%rs228, %rs227, %rs223;
	xor.b16  	%rs229, %rs228, %rs220;
	shl.b16 	%rs230, %rs223, 1;
	xor.b16  	%rs231, %rs230, 27;
	setp.lt.s16 	%p24, %rs224, 0;
	selp.b16 	%rs232, %rs231, %rs230, %p24;
	cvt.s16.s8 	%rs233, %rs232;
	shl.b16 	%rs234, %rs217, 5;
	cvt.s16.s8 	%rs235, %rs234;
	shr.s16 	%rs236, %rs235, 7;
	and.b16  	%rs237, %rs236, %rs232;
	xor.b16  	%rs238, %rs237, %rs229;
	shl.b16 	%rs239, %rs232, 1;
	xor.b16  	%rs240, %rs239, 27;
	setp.lt.s16 	%p25, %rs233, 0;
	selp.b16 	%rs241, %rs240, %rs239, %p25;
	cvt.s16.s8 	%rs242, %rs241;
	shl.b16 	%rs243, %rs217, 4;
	cvt.s16.s8 	%rs244, %rs243;
	shr.s16 	%rs245, %rs244, 7;
	and.b16  	%rs246, %rs245, %rs241;
	xor.b16  	%rs247, %rs246, %rs238;
	shl.b16 	%rs248, %rs241, 1;
	xor.b16  	%rs249, %rs248, 27;
	setp.lt.s16 	%p26, %rs242, 0;
	selp.b16 	%rs250, %rs249, %rs248, %p26;
	cvt.s16.s8 	%rs251, %rs250;
	shl.b16 	%rs252, %rs217, 3;
	cvt.s16.s8 	%rs253, %rs252;
	shr.s16 	%rs254, %rs253, 7;
	and.b16  	%rs255, %rs254, %rs250;
	xor.b16  	%rs256, %rs255, %rs247;
	shl.b16 	%rs257, %rs250, 1;
	xor.b16  	%rs258, %rs257, 27;
	setp.lt.s16 	%p27, %rs251, 0;
	selp.b16 	%rs259, %rs258, %rs257, %p27;
	cvt.s16.s8 	%rs260, %rs259;
	shl.b16 	%rs261, %rs217, 2;
	cvt.s16.s8 	%rs262, %rs261;
	shr.u16 	%rs263, %rs262, 7;
	and.b16  	%rs264, %rs263, %rs259;
	xor.b16  	%rs265, %rs264, %rs256;
	shl.b16 	%rs266, %rs259, 1;
	xor.b16  	%rs267, %rs266, 27;
	setp.lt.s16 	%p28, %rs260, 0;
	selp.b16 	%rs268, %rs267, %rs266, %p28;
	cvt.s16.s8 	%rs269, %rs268;
	shl.b16 	%rs270, %rs217, 1;
	cvt.s16.s8 	%rs271, %rs270;
	shr.u16 	%rs272, %rs271, 7;
	and.b16  	%rs273, %rs272, %rs268;
	xor.b16  	%rs274, %rs273, %rs265;
	shl.b16 	%rs275, %rs268, 1;
	xor.b16  	%rs276, %rs275, 27;
	setp.lt.s16 	%p29, %rs269, 0;
	selp.b16 	%rs277, %rs276, %rs275, %p29;
	shr.u16 	%rs278, %rs217, 7;
	and.b16  	%rs279, %rs278, %rs277;
	xor.b16  	%rs280, %rs279, %rs274;
	xor.b16  	%rs281, %rs216, %rs280;
	st.local.u8 	[%rd17], %rs281;
	add.s32 	%r3, %r97, 1;
	and.b32  	%r39, %r3, 3;
	cvt.u64.u32 	%rd20, %r39;
	add.s64 	%rd21, %rd18, %rd20;
	ld.global.s8 	%rs282, [%rd21];
	and.b16  	%rs283, %rs282, 1;
	neg.s16 	%rs284, %rs283;
	and.b16  	%rs285, %rs284, %rs19;
	shl.b16 	%rs286, %rs282, 6;
	cvt.s16.s8 	%rs287, %rs286;
	shr.s16 	%rs288, %rs287, 7;
	and.b16  	%rs289, %rs288, %rs29;
	xor.b16  	%rs290, %rs289, %rs285;
	shl.b16 	%rs291, %rs282, 5;
	cvt.s16.s8 	%rs292, %rs291;
	shr.s16 	%rs293, %rs292, 7;
	and.b16  	%rs294, %rs293, %rs38;
	xor.b16  	%rs295, %rs294, %rs290;
	shl.b16 	%rs296, %rs282, 4;
	cvt.s16.s8 	%rs297, %rs296;
	shr.s16 	%rs298, %rs297, 7;
	and.b16  	%rs299, %rs298, %rs47;
	xor.b16  	%rs300, %rs299, %rs295;
	shl.b16 	%rs301, %rs282, 3;
	cvt.s16.s8 	%rs302, %rs301;
	shr.s16 	%rs303, %rs302, 7;
	and.b16  	%rs304, %rs303, %rs56;
	xor.b16  	%rs305, %rs304, %rs300;
	shl.b16 	%rs306, %rs282, 2;
	cvt.s16.s8 	%rs307, %rs306;
	shr.s16 	%rs308, %rs307, 7;
	and.b16  	%rs309, %rs308, %rs65;
	xor.b16  	%rs310, %rs309, %rs305;
	shl.b16 	%rs311, %rs282, 1;
	cvt.s16.s8 	%rs312, %rs311;
	shr.s16 	%rs313, %rs312, 7;
	and.b16  	%rs314, %rs313, %rs74;
	xor.b16  	%rs315, %rs314, %rs310;
	shr.u16 	%rs316, %rs282, 7;
	and.b16  	%rs317, %rs316, %rs83;
	xor.b16  	%rs318, %rs317, %rs315;
	ld.global.s8 	%rs319, [%rd21+4];
	and.b16  	%rs320, %rs319, 1;
	neg.s16 	%rs321, %rs320;
	and.b16  	%rs322, %rs321, %rs20;
	shl.b16 	%rs323, %rs319, 6;
	cvt.s16.s8 	%rs324, %rs323;
	shr.s16 	%rs325, %rs324, 7;
	and.b16  	%rs326, %rs325, %rs93;
	xor.b16  	%rs327, %rs326, %rs322;
	shl.b16 	%rs328, %rs319, 5;
	cvt.s16.s8 	%rs329, %rs328;
	shr.s16 	%rs330, %rs329, 7;
	and.b16  	%rs331, %rs330, %rs102;
	xor.b16  	%rs332, %rs331, %rs327;
	shl.b16 	%rs333, %rs319, 4;
	cvt.s16.s8 	%rs334, %rs333;
	shr.s16 	%rs335, %rs334, 7;
	and.b16  	%rs336, %rs335, %rs111;
	xor.b16  	%rs337, %rs336, %rs332;
	shl.b16 	%rs338, %rs319, 3;
	cvt.s16.s8 	%rs339, %rs338;
	shr.s16 	%rs340, %rs339, 7;
	and.b16  	%rs341, %rs340, %rs120;
	xor.b16  	%rs342, %rs341, %rs337;
	shl.b16 	%rs343, %rs319, 2;
	cvt.s16.s8 	%rs344, %rs343;
	shr.s16 	%rs345, %rs344, 7;
	and.b16  	%rs346, %rs345, %rs129;
	xor.b16  	%rs347, %rs346, %rs342;
	shl.b16 	%rs348, %rs319, 1;
	cvt.s16.s8 	%rs349, %rs348;
	shr.s16 	%rs350, %rs349, 7;
	and.b16  	%rs351, %rs350, %rs138;
	xor.b16  	%rs352, %rs351, %rs347;
	shr.u16 	%rs353, %rs319, 7;
	and.b16  	%rs354, %rs353, %rs147;
	xor.b16  	%rs355, %rs354, %rs352;
	xor.b16  	%rs356, %rs355, %rs318;
	ld.global.s8 	%rs357, [%rd21+8];
	and.b16  	%rs358, %rs357, 1;
	neg.s16 	%rs359, %rs358;
	and.b16  	%rs360, %rs359, %rs21;
	shl.b16 	%rs361, %rs357, 6;
	cvt.s16.s8 	%rs362, %rs361;
	shr.s16 	%rs363, %rs362, 7;
	and.b16  	%rs364, %rs363, %rs158;
	xor.b16  	%rs365, %rs364, %rs360;
	shl.b16 	%rs366, %rs357, 5;
	cvt.s16.s8 	%rs367, %rs366;
	shr.s16 	%rs368, %rs367, 7;
	and.b16  	%rs369, %rs368, %rs167;
	xor.b16  	%rs370, %rs369, %rs365;
	shl.b16 	%rs371, %rs357, 4;
	cvt.s16.s8 	%rs372, %rs371;
	shr.s16 	%rs373, %rs372, 7;
	and.b16  	%rs374, %rs373, %rs176;
	xor.b16  	%rs375, %rs374, %rs370;
	shl.b16 	%rs376, %rs357, 3;
	cvt.s16.s8 	%rs377, %rs376;
	shr.s16 	%rs378, %rs377, 7;
	and.b16  	%rs379, %rs378, %rs185;
	xor.b16  	%rs380, %rs379, %rs375;
	shl.b16 	%rs381, %rs357, 2;
	cvt.s16.s8 	%rs382, %rs381;
	shr.s16 	%rs383, %rs382, 7;
	and.b16  	%rs384, %rs383, %rs194;
	xor.b16  	%rs385, %rs384, %rs380;
	shl.b16 	%rs386, %rs357, 1;
	cvt.s16.s8 	%rs387, %rs386;
	shr.u16 	%rs388, %rs387, 7;
	and.b16  	%rs389, %rs388, %rs203;
	xor.b16  	%rs390, %rs389, %rs385;
	shr.u16 	%rs391, %rs357, 7;
	and.b16  	%rs392, %rs391, %rs212;
	xor.b16  	%rs393, %rs392, %rs390;
	xor.b16  	%rs394, %rs356, %rs393;
	ld.global.s8 	%rs395, [%rd21+12];
	and.b16  	%rs396, %rs395, 1;
	neg.s16 	%rs397, %rs396;
	and.b16  	%rs398, %rs397, %rs22;
	shl.b16 	%rs399, %rs395, 6;
	cvt.s16.s8 	%rs400, %rs399;
	shr.s16 	%rs401, %rs400, 7;
	and.b16  	%rs402, %rs401, %rs223;
	xor.b16  	%rs403, %rs402, %rs398;
	shl.b16 	%rs404, %rs395, 5;
	cvt.s16.s8 	%rs405, %rs404;
	shr.s16 	%rs406, %rs405, 7;
	and.b16  	%rs407, %rs406, %rs232;
	xor.b16  	%rs408, %rs407, %rs403;
	shl.b16 	%rs409, %rs395, 4;
	cvt.s16.s8 	%rs410, %rs409;
	shr.s16 	%rs411, %rs410, 7;
	and.b16  	%rs412, %rs411, %rs241;
	xor.b16  	%rs413, %rs412, %rs408;
	shl.b16 	%rs414, %rs395, 3;
	cvt.s16.s8 	%rs415, %rs414;
	shr.s16 	%rs416, %rs415, 7;
	and.b16  	%rs417, %rs416, %rs250;
	xor.b16  	%rs418, %rs417, %rs413;
	shl.b16 	%rs419, %rs395, 2;
	cvt.s16.s8 	%rs420, %rs419;
	shr.u16 	%rs421, %rs420, 7;
	and.b16  	%rs422, %rs421, %rs259;
	xor.b16  	%rs423, %rs422, %rs418;
	shl.b16 	%rs424, %rs395, 1;
	cvt.s16.s8 	%rs425, %rs424;
	shr.u16 	%rs426, %rs425, 7;
	and.b16  	%rs427, %rs426, %rs268;
	xor.b16  	%rs428, %rs427, %rs423;
	shr.u16 	%rs429, %rs395, 7;
	and.b16  	%rs430, %rs429, %rs277;
	xor.b16  	%rs431, %rs430, %rs428;
	xor.b16  	%rs432, %rs394, %rs431;
	st.local.u8 	[%rd17+4], %rs432;
	xor.b32  	%r40, %r97, 2;
	cvt.u64.u32 	%rd22, %r40;
	add.s64 	%rd23, %rd18, %rd22;
	ld.global.s8 	%rs433, [%rd23];
	and.b16  	%rs434, %rs433, 1;
	neg.s16 	%rs435, %rs434;
	and.b16  	%rs436, %rs435, %rs19;
	shl.b16 	%rs437, %rs433, 6;
	cvt.s16.s8 	%rs438, %rs437;
	shr.s16 	%rs439, %rs438, 7;
	and.b16  	%rs440, %rs439, %rs29;
	xor.b16  	%rs441, %rs440, %rs436;
	shl.b16 	%rs442, %rs433, 5;
	cvt.s16.s8 	%rs443, %rs442;
	shr.s16 	%rs444, %rs443, 7;
	and.b16  	%rs445, %rs444, %rs38;
	xor.b16  	%rs446, %rs445, %rs441;
	shl.b16 	%rs447, %rs433, 4;
	cvt.s16.s8 	%rs448, %rs447;
	shr.s16 	%rs449, %rs448, 7;
	and.b16  	%rs450, %rs449, %rs47;
	xor.b16  	%rs451, %rs450, %rs446;
	shl.b16 	%rs452, %rs433, 3;
	cvt.s16.s8 	%rs453, %rs452;
	shr.s16 	%rs454, %rs453, 7;
	and.b16  	%rs455, %rs454, %rs56;
	xor.b16  	%rs456, %rs455, %rs451;
	shl.b16 	%rs457, %rs433, 2;
	cvt.s16.s8 	%rs458, %rs457;
	shr.s16 	%rs459, %rs458, 7;
	and.b16  	%rs460, %rs459, %rs65;
	xor.b16  	%rs461, %rs460, %rs456;
	shl.b16 	%rs462, %rs433, 1;
	cvt.s16.s8 	%rs463, %rs462;
	shr.s16 	%rs464, %rs463, 7;
	and.b16  	%rs465, %rs464, %rs74;
	xor.b16  	%rs466, %rs465, %rs461;
	shr.u16 	%rs467, %rs433, 7;
	and.b16  	%rs468, %rs467, %rs83;
	xor.b16  	%rs469, %rs468, %rs466;
	ld.global.s8 	%rs470, [%rd23+4];
	and.b16  	%rs471, %rs470, 1;
	neg.s16 	%rs472, %rs471;
	and.b16  	%rs473, %rs472, %rs20;
	shl.b16 	%rs474, %rs470, 6;
	cvt.s16.s8 	%rs475, %rs474;
	shr.s16 	%rs476, %rs475, 7;
	and.b16  	%rs477, %rs476, %rs93;
	xor.b16  	%rs478, %rs477, %rs473;
	shl.b16 	%rs479, %rs470, 5;
	cvt.s16.s8 	%rs480, %rs479;
	shr.s16 	%rs481, %rs480, 7;
	and.b16  	%rs482, %rs481, %rs102;
	xor.b16  	%rs483, %rs482, %rs478;
	shl.b16 	%rs484, %rs470, 4;
	cvt.s16.s8 	%rs485, %rs484;
	shr.s16 	%rs486, %rs485, 7;
	and.b16  	%rs487, %rs486, %rs111;
	xor.b16  	%rs488, %rs487, %rs483;
	shl.b16 	%rs489, %rs470, 3;
	cvt.s16.s8 	%rs490, %rs489;
	shr.s16 	%rs491, %rs490, 7;
	and.b16  	%rs492, %rs491, %rs120;
	xor.b16  	%rs493, %rs492, %rs488;
	shl.b16 	%rs494, %rs470, 2;
	cvt.s16.s8 	%rs495, %rs494;
	shr.s16 	%rs496, %rs495, 7;
	and.b16  	%rs497, %rs496, %rs129;
	xor.b16  	%rs498, %rs497, %rs493;
	shl.b16 	%rs499, %rs470, 1;
	cvt.s16.s8 	%rs500, %rs499;
	shr.s16 	%rs501, %rs500, 7;
	and.b16  	%rs502, %rs501, %rs138;
	xor.b16  	%rs503, %rs502, %rs498;
	shr.u16 	%rs504, %rs470, 7;
	and.b16  	%rs505, %rs504, %rs147;
	xor.b16  	%rs506, %rs505, %rs503;
	xor.b16  	%rs507, %rs506, %rs469;
	ld.global.s8 	%rs508, [%rd23+8];
	and.b16  	%rs509, %rs508, 1;
	neg.s16 	%rs510, %rs509;
	and.b16  	%rs511, %rs510, %rs21;
	shl.b16 	%rs512, %rs508, 6;
	cvt.s16.s8 	%rs513, %rs512;
	shr.s16 	%rs514, %rs513, 7;
	and.b16  	%rs515, %rs514, %rs158;
	xor.b16  	%rs516, %rs515, %rs511;
	shl.b16 	%rs517, %rs508, 5;
	cvt.s16.s8 	%rs518, %rs517;
	shr.s16 	%rs519, %rs518, 7;
	and.b16  	%rs520, %rs519, %rs167;
	xor.b16  	%rs521, %rs520, %rs516;
	shl.b16 	%rs522, %rs508, 4;
	cvt.s16.s8 	%rs523, %rs522;
	shr.s16 	%rs524, %rs523, 7;
	and.b16  	%rs525, %rs524, %rs176;
	xor.b16  	%rs526, %rs525, %rs521;
	shl.b16 	%rs527, %rs508, 3;
	cvt.s16.s8 	%rs528, %rs527;
	shr.s16 	%rs529, %rs528, 7;
	and.b16  	%rs530, %rs529, %rs185;
	xor.b16  	%rs531, %rs530, %rs526;
	shl.b16 	%rs532, %rs508, 2;
	cvt.s16.s8 	%rs533, %rs532;
	shr.s16 	%rs534, %rs533, 7;
	and.b16  	%rs535, %rs534, %rs194;
	xor.b16  	%rs536, %rs535, %rs531;
	shl.b16 	%rs537, %rs508, 1;
	cvt.s16.s8 	%rs538, %rs537;
	shr.u16 	%rs539, %rs538, 7;
	and.b16  	%rs540, %rs539, %rs203;
	xor.b16  	%rs541, %rs540, %rs536;
	shr.u16 	%rs542, %rs508, 7;
	and.b16  	%rs543, %rs542, %rs212;
	xor.b16  	%rs544, %rs543, %rs541;
	xor.b16  	%rs545, %rs507, %rs544;
	ld.global.s8 	%rs546, [%rd23+12];
	and.b16  	%rs547, %rs546, 1;
	neg.s16 	%rs548, %rs547;
	and.b16  	%rs549, %rs548, %rs22;
	shl.b16 	%rs550, %rs546, 6;
	cvt.s16.s8 	%rs551, %rs550;
	shr.s16 	%rs552, %rs551, 7;
	and.b16  	%rs553, %rs552, %rs223;
	xor.b16  	%rs554, %rs553, %rs549;
	shl.b16 	%rs555, %rs546, 5;
	cvt.s16.s8 	%rs556, %rs555;
	shr.s16 	%rs557, %rs556, 7;
	and.b16  	%rs558, %rs557, %rs232;
	xor.b16  	%rs559, %rs558, %rs554;
	shl.b16 	%rs560, %rs546, 4;
	cvt.s16.s8 	%rs561, %rs560;
	shr.s16 	%rs562, %rs561, 7;
	and.b16  	%rs563, %rs562, %rs241;
	xor.b16  	%rs564, %rs563, %rs559;
	shl.b16 	%rs565, %rs546, 3;
	cvt.s16.s8 	%rs566, %rs565;
	shr.s16 	%rs567, %rs566, 7;
	and.b16  	%rs568, %rs567, %rs250;
	xor.b16  	%rs569, %rs568, %rs564;
	shl.b16 	%rs570, %rs546, 2;
	cvt.s16.s8 	%rs571, %rs570;
	shr.u16 	%rs572, %rs571, 7;
	and.b16  	%rs573, %rs572, %rs259;
	xor.b16  	%rs574, %rs573, %rs569;
	shl.b16 	%rs575, %rs546, 1;
	cvt.s16.s8 	%rs576, %rs575;
	shr.u16 	%rs577, %rs576, 7;
	and.b16  	%rs578, %rs577, %rs268;
	xor.b16  	%rs579, %rs578, %rs574;
	shr.u16 	%rs580, %rs546, 7;
	and.b16  	%rs581, %rs580, %rs277;
	xor.b16  	%rs582, %rs581, %rs579;
	xor.b16  	%rs583, %rs545, %rs582;
	st.local.u8 	[%rd17+8], %rs583;
	add.s32 	%r41, %r97, -1;
	and.b32  	%r42, %r41, 3;
	cvt.u64.u32 	%rd24, %r42;
	add.s64 	%rd25, %rd18, %rd24;
	ld.global.s8 	%rs584, [%rd25];
	and.b16  	%rs585, %rs584, 1;
	neg.s16 	%rs586, %rs585;
	and.b16  	%rs587, %rs586, %rs19;
	shl.b16 	%rs588, %rs584, 6;
	cvt.s16.s8 	%rs589, %rs588;
	shr.s16 	%rs590, %rs589, 7;
	and.b16  	%rs591, %rs590, %rs29;
	xor.b16  	%rs592, %rs591, %rs587;
	shl.b16 	%rs593, %rs584, 5;
	cvt.s16.s8 	%rs594, %rs593;
	shr.s16 	%rs595, %rs594, 7;
	and.b16  	%rs596, %rs595, %rs38;
	xor.b16  	%rs597, %rs596, %rs592;
	shl.b16 	%rs598, %rs584, 4;
	cvt.s16.s8 	%rs599, %rs598;
	shr.s16 	%rs600, %rs599, 7;
	and.b16  	%rs601, %rs600, %rs47;
	xor.b16  	%rs602, %rs601, %rs597;
	shl.b16 	%rs603, %rs584, 3;
	cvt.s16.s8 	%rs604, %rs603;
	shr.s16 	%rs605, %rs604, 7;
	and.b16  	%rs606, %rs605, %rs56;
	xor.b16  	%rs607, %rs606, %rs602;
	shl.b16 	%rs608, %rs584, 2;
	cvt.s16.s8 	%rs609, %rs608;
	shr.s16 	%rs610, %rs609, 7;
	and.b16  	%rs611, %rs610, %rs65;
	xor.b16  	%rs612, %rs611, %rs607;
	shl.b16 	%rs613, %rs584, 1;
	cvt.s16.s8 	%rs614, %rs613;
	shr.s16 	%rs615, %rs614, 7;
	and.b16  	%rs616, %rs615, %rs74;
	xor.b16  	%rs617, %rs616, %rs612;
	shr.u16 	%rs618, %rs584, 7;
	and.b16  	%rs619, %rs618, %rs83;
	xor.b16  	%rs620, %rs619, %rs617;
	ld.global.s8 	%rs621, [%rd25+4];
	and.b16  	%rs622, %rs621, 1;
	neg.s16 	%rs623, %rs622;
	and.b16  	%rs624, %rs623, %rs20;
	shl.b16 	%rs625, %rs621, 6;
	cvt.s16.s8 	%rs626, %rs625;
	shr.s16 	%rs627, %rs626, 7;
	and.b16  	%rs628, %rs627, %rs93;
	xor.b16  	%rs629, %rs628, %rs624;
	shl.b16 	%rs630, %rs621, 5;
	cvt.s16.s8 	%rs631, %rs630;
	shr.s16 	%rs632, %rs631, 7;
	and.b16  	%rs633, %rs632, %rs102;
	xor.b16  	%rs634, %rs633, %rs629;
	shl.b16 	%rs635, %rs621, 4;
	cvt.s16.s8 	%rs636, %rs635;
	shr.s16 	%rs637, %rs636, 7;
	and.b16  	%rs638, %rs637, %rs111;
	xor.b16  	%rs639, %rs638, %rs634;
	shl.b16 	%rs640, %rs621, 3;
	cvt.s16.s8 	%rs641, %rs640;
	shr.s16 	%rs642, %rs641, 7;
	and.b16  	%rs643, %rs642, %rs120;
	xor.b16  	%rs644, %rs643, %rs639;
	shl.b16 	%rs645, %rs621, 2;
	cvt.s16.s8 	%rs646, %rs645;
	shr.s16 	%rs647, %rs646, 7;
	and.b16  	%rs648, %rs647, %rs129;
	xor.b16  	%rs649, %rs648, %rs644;
	shl.b16 	%rs650, %rs621, 1;
	cvt.s16.s8 	%rs651, %rs650;
	shr.s16 	%rs652, %rs651, 7;
	and.b16  	%rs653, %rs652, %rs138;
	xor.b16  	%rs654, %rs653, %rs649;
	shr.u16 	%rs655, %rs621, 7;
	and.b16  	%rs656, %rs655, %rs147;
	xor.b16  	%rs657, %rs656, %rs654;
	xor.b16  	%rs658, %rs657, %rs620;
	ld.global.s8 	%rs659, [%rd25+8];
	and.b16  	%rs660, %rs659, 1;
	neg.s16 	%rs661, %rs660;
	and.b16  	%rs662, %rs661, %rs21;
	shl.b16 	%rs663, %rs659, 6;
	cvt.s16.s8 	%rs664, %rs663;
	shr.s16 	%rs665, %rs664, 7;
	and.b16  	%rs666, %rs665, %rs158;
	xor.b16  	%rs667, %rs666, %rs662;
	shl.b16 	%rs668, %rs659, 5;
	cvt.s16.s8 	%rs669, %rs668;
	shr.s16 	%rs670, %rs669, 7;
	and.b16  	%rs671, %rs670, %rs167;
	xor.b16  	%rs672, %rs671, %rs667;
	shl.b16 	%rs673, %rs659, 4;
	cvt.s16.s8 	%rs674, %rs673;
	shr.s16 	%rs675, %rs674, 7;
	and.b16  	%rs676, %rs675, %rs176;
	xor.b16  	%rs677, %rs676, %rs672;
	shl.b16 	%rs678, %rs659, 3;
	cvt.s16.s8 	%rs679, %rs678;
	shr.s16 	%rs680, %rs679, 7;
	and.b16  	%rs681, %rs680, %rs185;
	xor.b16  	%rs682, %rs681, %rs677;
	shl.b16 	%rs683, %rs659, 2;
	cvt.s16.s8 	%rs684, %rs683;
	shr.s16 	%rs685, %rs684, 7;
	and.b16  	%rs686, %rs685, %rs194;
	xor.b16  	%rs687, %rs686, %rs682;
	shl.b16 	%rs688, %rs659, 1;
	cvt.s16.s8 	%rs689, %rs688;
	shr.u16 	%rs690, %rs689, 7;
	and.b16  	%rs691, %rs690, %rs203;
	xor.b16  	%rs692, %rs691, %rs687;
	shr.u16 	%rs693, %rs659, 7;
	and.b16  	%rs694, %rs693, %rs212;
	xor.b16  	%rs695, %rs694, %rs692;
	xor.b16  	%rs696, %rs658, %rs695;
	ld.global.s8 	%rs697, [%rd25+12];
	and.b16  	%rs698, %rs697, 1;
	neg.s16 	%rs699, %rs698;
	and.b16  	%rs700, %rs699, %rs22;
	shl.b16 	%rs701, %rs697, 6;
	cvt.s16.s8 	%rs702, %rs701;
	shr.s16 	%rs703, %rs702, 7;
	and.b16  	%rs704, %rs703, %rs223;
	xor.b16  	%rs705, %rs704, %rs700;
	shl.b16 	%rs706, %rs697, 5;
	cvt.s16.s8 	%rs707, %rs706;
	shr.s16 	%rs708, %rs707, 7;
	and.b16  	%rs709, %rs708, %rs232;
	xor.b16  	%rs710, %rs709, %rs705;
	shl.b16 	%rs711, %rs697, 4;
	cvt.s16.s8 	%rs712, %rs711;
	shr.s16 	%rs713, %rs712, 7;
	and.b16  	%rs714, %rs713, %rs241;
	xor.b16  	%rs715, %rs714, %rs710;
	shl.b16 	%rs716, %rs697, 3;
	cvt.s16.s8 	%rs717, %rs716;
	shr.s16 	%rs718, %rs717, 7;
	and.b16  	%rs719, %rs718, %rs250;
	xor.b16  	%rs720, %rs719, %rs715;
	shl.b16 	%rs721, %rs697, 2;
	cvt.s16.s8 	%rs722, %rs721;
	shr.u16 	%rs723, %rs722, 7;
	and.b16  	%rs724, %rs723, %rs259;
	xor.b16  	%rs725, %rs724, %rs720;
	shl.b16 	%rs726, %rs697, 1;
	cvt.s16.s8 	%rs727, %rs726;
	shr.u16 	%rs728, %rs727, 7;
	and.b16  	%rs729, %rs728, %rs268;
	xor.b16  	%rs730, %rs729, %rs725;
	shr.u16 	%rs731, %rs697, 7;
	and.b16  	%rs732, %rs731, %rs277;
	xor.b16  	%rs733, %rs732, %rs730;
	xor.b16  	%rs734, %rs696, %rs733;
	st.local.u8 	[%rd17+12], %rs734;
	setp.ne.s32 	%p30, %r3, 4;
	mov.u32 	%r97, %r3;
	@%p30 bra 	$L__BB0_3;
	ld.param.u64 	%rd32, [_Z16aesEncryptKernelPKhPhS0_S0_S0_m_param_2];
	shl.b32 	%r43, %r96, 4;
	cvt.u64.u32 	%rd26, %r43;
	cvta.to.global.u64 	%rd3, %rd32;
	add.s64 	%rd27, %rd3, %rd26;
	ld.global.u8 	%rs735, [%rd27];
	ld.local.v4.b32 	{%r44, %r45, %r46, %r47}, [%rd1];
	bfe.u32 	%r48, %r47, 24, 8;
	cvt.u16.u32 	%rs736, %r48;
	bfe.u32 	%r49, %r47, 16, 8;
	cvt.u16.u32 	%rs737, %r49;
	bfe.u32 	%r50, %r47, 8, 8;
	cvt.u16.u32 	%rs738, %r50;
	bfe.u32 	%r51, %r47, 0, 8;
	cvt.u16.u32 	%rs739, %r51;
	bfe.u32 	%r52, %r46, 24, 8;
	cvt.u16.u32 	%rs740, %r52;
	bfe.u32 	%r53, %r46, 16, 8;
	cvt.u16.u32 	%rs741, %r53;
	bfe.u32 	%r54, %r46, 8, 8;
	cvt.u16.u32 	%rs742, %r54;
	bfe.u32 	%r55, %r46, 0, 8;
	cvt.u16.u32 	%rs743, %r55;
	bfe.u32 	%r56, %r45, 24, 8;
	cvt.u16.u32 	%rs744, %r56;
	bfe.u32 	%r57, %r45, 16, 8;
	cvt.u16.u32 	%rs745, %r57;
	bfe.u32 	%r58, %r45, 8, 8;
	cvt.u16.u32 	%rs746, %r58;
	bfe.u32 	%r59, %r45, 0, 8;
	cvt.u16.u32 	%rs747, %r59;
	bfe.u32 	%r60, %r44, 24, 8;
	cvt.u16.u32 	%rs748, %r60;
	bfe.u32 	%r61, %r44, 16, 8;
	cvt.u16.u32 	%rs749, %r61;
	bfe.u32 	%r62, %r44, 8, 8;
	cvt.u16.u32 	%rs750, %r62;
	bfe.u32 	%r63, %r44, 0, 8;
	cvt.u16.u32 	%rs751, %r63;
	xor.b16  	%rs752, %rs751, %rs735;
	ld.global.u8 	%rs753, [%rd27+1];
	xor.b16  	%rs754, %rs750, %rs753;
	ld.global.u8 	%rs755, [%rd27+2];
	xor.b16  	%rs756, %rs749, %rs755;
	ld.global.u8 	%rs757, [%rd27+3];
	xor.b16  	%rs758, %rs748, %rs757;
	ld.global.u8 	%rs759, [%rd27+4];
	xor.b16  	%rs760, %rs747, %rs759;
	ld.global.u8 	%rs761, [%rd27+5];
	xor.b16  	%rs762, %rs746, %rs761;
	ld.global.u8 	%rs763, [%rd27+6];
	xor.b16  	%rs764, %rs745, %rs763;
	ld.global.u8 	%rs765, [%rd27+7];
	xor.b16  	%rs766, %rs744, %rs765;
	ld.global.u8 	%rs767, [%rd27+8];
	xor.b16  	%rs768, %rs743, %rs767;
	ld.global.u8 	%rs769, [%rd27+9];
	xor.b16  	%rs770, %rs742, %rs769;
	ld.global.u8 	%rs771, [%rd27+10];
	xor.b16  	%rs772, %rs741, %rs771;
	ld.global.u8 	%rs773, [%rd27+11];
	xor.b16  	%rs774, %rs740, %rs773;
	ld.global.u8 	%rs775, [%rd27+12];
	xor.b16  	%rs776, %rs739, %rs775;
	ld.global.u8 	%rs777, [%rd27+13];
	xor.b16  	%rs778, %rs738, %rs777;
	ld.global.u8 	%rs779, [%rd27+14];
	xor.b16  	%rs780, %rs737, %rs779;
	ld.global.u8 	%rs781, [%rd27+15];
	xor.b16  	%rs782, %rs736, %rs781;
	cvt.u32.u16 	%r64, %rs782;
	cvt.u32.u16 	%r65, %rs780;
	prmt.b32 	%r66, %r65, %r64, 0x3340U;
	cvt.u32.u16 	%r67, %rs778;
	cvt.u32.u16 	%r68, %rs776;
	prmt.b32 	%r69, %r68, %r67, 0x3340U;
	prmt.b32 	%r70, %r69, %r66, 0x5410U;
	cvt.u32.u16 	%r71, %rs774;
	cvt.u32.u16 	%r72, %rs772;
	prmt.b32 	%r73, %r72, %r71, 0x3340U;
	cvt.u32.u16 	%r74, %rs770;
	cvt.u32.u16 	%r75, %rs768;
	prmt.b32 	%r76, %r75, %r74, 0x3340U;
	prmt.b32 	%r77, %r76, %r73, 0x5410U;
	cvt.u32.u16 	%r78, %rs766;
	cvt.u32.u16 	%r79, %rs764;
	prmt.b32 	%r80, %r79, %r78, 0x3340U;
	cvt.u32.u16 	%r81, %rs762;
	cvt.u32.u16 	%r82, %rs760;
	prmt.b32 	%r83, %r82, %r81, 0x3340U;
	prmt.b32 	%r84, %r83, %r80, 0x5410U;
	cvt.u32.u16 	%r85, %rs758;
	cvt.u32.u16 	%r86, %rs756;
	prmt.b32 	%r87, %r86, %r85, 0x3340U;
	cvt.u32.u16 	%r88, %rs754;
	cvt.u32.u16 	%r89, %rs752;
	prmt.b32 	%r90, %r89, %r88, 0x3340U;
	prmt.b32 	%r91, %r90, %r87, 0x5410U;
	st.local.v4.b32 	[%rd1], {%r91, %r84, %r77, %r70};
	add.s32 	%r96, %r96, 1;
	setp.ne.s32 	%p31, %r96, 11;
	@%p31 bra 	$L__BB0_2;
	ld.param.u64 	%rd31, [_Z16aesEncryptKernelPKhPhS0_S0_S0_m_param_1];
	ld.global.u8 	%rs783, [%rd3+176];
	xor.b16  	%rs784, %rs1, %rs783;
	ld.global.u8 	%rs785, [%rd3+177];
	xor.b16  	%rs786, %rs6, %rs785;
	ld.global.u8 	%rs787, [%rd3+178];
	xor.b16  	%rs788, %rs11, %rs787;
	ld.global.u8 	%rs789, [%rd3+179];
	xor.b16  	%rs790, %rs16, %rs789;
	ld.global.u8 	%rs791, [%rd3+180];
	xor.b16  	%rs792, %rs5, %rs791;
	ld.global.u8 	%rs793, [%rd3+181];
	xor.b16  	%rs794, %rs10, %rs793;
	ld.global.u8 	%rs795, [%rd3+182];
	xor.b16  	%rs796, %rs15, %rs795;
	ld.global.u8 	%rs797, [%rd3+183];
	xor.b16  	%rs798, %rs4, %rs797;
	ld.global.u8 	%rs799, [%rd3+184];
	xor.b16  	%rs800, %rs9, %rs799;
	ld.global.u8 	%rs801, [%rd3+185];
	xor.b16  	%rs802, %rs14, %rs801;
	ld.global.u8 	%rs803, [%rd3+186];
	xor.b16  	%rs804, %rs3, %rs803;
	ld.global.u8 	%rs805, [%rd3+187];
	xor.b16  	%rs806, %rs8, %rs805;
	ld.global.u8 	%rs807, [%rd3+188];
	xor.b16  	%rs808, %rs13, %rs807;
	ld.global.u8 	%rs809, [%rd3+189];
	xor.b16  	%rs810, %rs2, %rs809;
	ld.global.u8 	%rs811, [%rd3+190];
	xor.b16  	%rs812, %rs7, %rs811;
	ld.global.u8 	%rs813, [%rd3+191];
	xor.b16  	%rs814, %rs12, %rs813;
	cvta.to.global.u64 	%rd28, %rd31;
	mov.u32 	%r92, %ctaid.x;
	mov.u32 	%r93, %ntid.x;
	mov.u32 	%r94, %tid.x;
	mad.lo.s32 	%r95, %r92, %r93, %r94;
	mul.wide.u32 	%rd29, %r95, 16;
	add.s64 	%rd30, %rd28, %rd29;
	st.global.u8 	[%rd30], %rs784;
	st.global.u8 	[%rd30+1], %rs786;
	st.global.u8 	[%rd30+2], %rs788;
	st.global.u8 	[%rd30+3], %rs790;
	st.global.u8 	[%rd30+4], %rs792;
	st.global.u8 	[%rd30+5], %rs794;
	st.global.u8 	[%rd30+6], %rs796;
	st.global.u8 	[%rd30+7], %rs798;
	st.global.u8 	[%rd30+8], %rs800;
	st.global.u8 	[%rd30+9], %rs802;
	st.global.u8 	[%rd30+10], %rs804;
	st.global.u8 	[%rd30+11], %rs806;
	st.global.u8 	[%rd30+12], %rs808;
	st.global.u8 	[%rd30+13], %rs810;
	st.global.u8 	[%rd30+14], %rs812;
	st.global.u8 	[%rd30+15], %rs814;
$L__BB0_6:
	ret;

}


// ===== COMPILED SASS (sm_100) =====

	.target	sm_100

	.elftype	@"ET_EXEC"


//--------------------- .note.nv.tkinfo           --------------------------
	.section	.note.nv.tkinfo,"",@"SHT_NOTE"
	.sectionflags	@"SHF_NOTE_NV_TKINFO"
	.tkinfo
        /*0018*/ 	.word	0x00000002
        /*0030*/ 	.string	""
        /*0030*/ 	.string	"ptxas"
        /*0030*/ 	.string	"Cuda compilation tools, release 13.0, V13.0.88"
        /*0030*/ 	.string	"Build cuda_13.0.r13.0/compiler.36424714_0"
        /*0030*/ 	.string	"-arch sm_100 -m 64 "



//--------------------- .note.nv.cuinfo           --------------------------
	.section	.note.nv.cuinfo,"",@"SHT_NOTE"
	.sectionflags	@"SHF_NOTE_NV_CUINFO"
        /*0018*/ 	.short	0x0002
        /*001a*/ 	.short	0x0064
        /*001c*/ 	.short	0x0082
	.zero		2


//--------------------- .nv.info                  --------------------------
	.section	.nv.info,"",@"SHT_CUDA_INFO"
	.align	4


	//----- nvinfo : EIATTR_REGCOUNT
	.align		4
        /*0000*/ 	.byte	0x04, 0x2f
        /*0002*/ 	.short	(.L_1 - .L_0)
	.align		4
.L_0:
        /*0004*/ 	.word	index@(_Z16aesEncryptKernelPKhPhS0_S0_S0_m)
        /*0008*/ 	.word	0x0000003f


	//----- nvinfo : EIATTR_FRAME_SIZE
	.align		4
.L_1:
        /*000c*/ 	.byte	0x04, 0x11
        /*000e*/ 	.short	(.L_3 - .L_2)
	.align		4
.L_2:
        /*0010*/ 	.word	index@(_Z16aesEncryptKernelPKhPhS0_S0_S0_m)
        /*0014*/ 	.word	0x00000010


	//----- nvinfo : EIATTR_MIN_STACK_SIZE
	.align		4
.L_3:
        /*0018*/ 	.byte	0x04, 0x12
        /*001a*/ 	.short	(.L_5 - .L_4)
	.align		4
.L_4:
        /*001c*/ 	.word	index@(_Z16aesEncryptKernelPKhPhS0_S0_S0_m)
        /*0020*/ 	.word	0x00000010
.L_5:


//--------------------- .nv.compat                --------------------------
	.section	.nv.compat,"",@"SHT_CUDA_COMPAT_INFO"
	.align	4
        /*0000*/ 	.byte	0x02, 0x09, 0x00, 0x00, 0x02, 0x02, 0x01, 0x00, 0x02, 0x05, 0x05, 0x00, 0x03, 0x07, 0x01, 0x01
        /*0010*/ 	.byte	0x02, 0x03, 0x00, 0x00, 0x02, 0x06, 0x01, 0x00, 0x04, 0x0b, 0x08, 0x00, 0x09, 0x00, 0x00, 0x00
        /*0020*/ 	.byte	0x00, 0x00, 0x00, 0x00


//--------------------- .nv.info._Z16aesEncryptKernelPKhPhS0_S0_S0_m --------------------------
	.section	.nv.info._Z16aesEncryptKernelPKhPhS0_S0_S0_m,"",@"SHT_CUDA_INFO"
	.sectionflags	@""
	.align	4


	//----- nvinfo : EIATTR_CUDA_API_VERSION
	.align		4
        /*0000*/ 	.byte	0x04, 0x37
        /*0002*/ 	.short	(.L_7 - .L_6)
.L_6:
        /*0004*/ 	.word	0x00000082


	//----- nvinfo : EIATTR_KPARAM_INFO
	.align		4
.L_7:
        /*0008*/ 	.byte	0x04, 0x17
        /*000a*/ 	.short	(.L_9 - .L_8)
.L_8:
        /*000c*/ 	.word	0x00000000
        /*0010*/ 	.short	0x0005
        /*0012*/ 	.short	0x0028
        /*0014*/ 	.byte	0x00, 0xf0, 0x21, 0x00


	//----- nvinfo : EIATTR_KPARAM_INFO
	.align		4
.L_9:
        /*0018*/ 	.byte	0x04, 0x17
        /*001a*/ 	.short	(.L_11 - .L_10)
.L_10:
        /*001c*/ 	.word	0x00000000
        /*0020*/ 	.short	0x0004
        /*0022*/ 	.short	0x0020
        /*0024*/ 	.byte	0x00, 0xf5, 0x21, 0x00


	//----- nvinfo : EIATTR_KPARAM_INFO
	.align		4
.L_11:
        /*0028*/ 	.byte	0x04, 0x17
        /*002a*/ 	.short	(.L_13 - .L_12)
.L_12:
        /*002c*/ 	.word	0x00000000
        /*0030*/ 	.short	0x0003
        /*0032*/ 	.short	0x0018
        /*0034*/ 	.byte	0x00, 0xf5, 0x21, 0x00


	//----- nvinfo : EIATTR_KPARAM_INFO
	.align		4
.L_13:
        /*0038*/ 	.byte	0x04, 0x17
        /*003a*/ 	.short	(.L_15 - .L_14)
.L_14:
        /*003c*/ 	.word	0x00000000
        /*0040*/ 	.short	0x0002
        /*0042*/ 	.short	0x0010
        /*0044*/ 	.byte	0x00, 0xf5, 0x21, 0x00


	//----- nvinfo : EIATTR_KPARAM_INFO
	.align		4
.L_15:
        /*0048*/ 	.byte	0x04, 0x17
        /*004a*/ 	.short	(.L_17 - .L_16)
.L_16:
        /*004c*/ 	.word	0x00000000
        /*0050*/ 	.short	0x0001
        /*0052*/ 	.short	0x0008
        /*0054*/ 	.byte	0x00, 0xf5, 0x21, 0x00


	//----- nvinfo : EIATTR_KPARAM_INFO
	.align		4
.L_17:
        /*0058*/ 	.byte	0x04, 0x17
        /*005a*/ 	.short	(.L_19 - .L_18)
.L_18:
        /*005c*/ 	.word	0x00000000
        /*0060*/ 	.short	0x0000
        /*0062*/ 	.short	0x0000
        /*0064*/ 	.byte	0x00, 0xf5, 0x21, 0x00


	//----- nvinfo : EIATTR_SPARSE_MMA_MASK
	.align		4
.L_19:
        /*0068*/ 	.byte	0x03, 0x50
        /*006a*/ 	.short	0x0000


	//----- nvinfo : EIATTR_MAXREG_COUNT
	.align		4
        /*006c*/ 	.byte	0x03, 0x1b
        /*006e*/ 	.short	0x00ff


	//----- nvinfo : EIATTR_MERCURY_ISA_VERSION
	.align		4
        /*0070*/ 	.byte	0x03, 0x5f
        /*0072*/ 	.short	0x0101


	//----- nvinfo : EIATTR_VRC_CTA_INIT_COUNT
	.align		4
        /*0074*/ 	.byte	0x02, 0x4a
	.zero		1
	.zero		1


	//----- nvinfo : EIATTR_EXIT_INSTR_OFFSETS
	.align		4
        /*0078*/ 	.byte	0x04, 0x1c
        /*007a*/ 	.short	(.L_21 - .L_20)


	//   ....[0]....
.L_20:
        /*007c*/ 	.word	0x000000c0


	//   ....[1]....
        /*0080*/ 	.word	0x00003a60


	//----- nvinfo : EIATTR_CBANK_PARAM_SIZE
	.align		4
.L_21:
        /*0084*/ 	.byte	0x03, 0x19
        /*0086*/ 	.short	0x0030


	//----- nvinfo : EIATTR_PARAM_CBANK
	.align		4
        /*0088*/ 	.byte	0x04, 0x0a
        /*008a*/ 	.short	(.L_23 - .L_22)
	.align		4
.L_22:
        /*008c*/ 	.word	index@(.nv.constant0._Z16aesEncryptKernelPKhPhS0_S0_S0_m)
        /*0090*/ 	.short	0x0380
        /*0092*/ 	.short	0x0030


	//----- nvinfo : EIATTR_SW_WAR
	.align		4
.L_23:
        /*0094*/ 	.byte	0x04, 0x36
        /*0096*/ 	.short	(.L_25 - .L_24)
.L_24:
        /*0098*/ 	.word	0x00000008
.L_25:


//--------------------- .nv.callgraph             --------------------------
	.section	.nv.callgraph,"",@"SHT_CUDA_CALLGRAPH"
	.align	4
	.sectionentsize	8
	.align		4
        /*0000*/ 	.word	0x00000000
	.align		4
        /*0004*/ 	.word	0xffffffff
	.align		4
        /*0008*/ 	.word	0x00000000
	.align		4
        /*000c*/ 	.word	0xfffffffe
	.align		4
        /*0010*/ 	.word	0x00000000
	.align		4
        /*0014*/ 	.word	0xfffffffd
	.align		4
        /*0018*/ 	.word	0x00000000
	.align		4
        /*001c*/ 	.word	0xfffffffc


//--------------------- .text._Z16aesEncryptKernelPKhPhS0_S0_S0_m --------------------------
	.section	.text._Z16aesEncryptKernelPKhPhS0_S0_S0_m,"ax",@progbits
	.align	128
        .global         _Z16aesEncryptKernelPKhPhS0_S0_S0_m
        .type           _Z16aesEncryptKernelPKhPhS0_S0_S0_m,@function
        .size           _Z16aesEncryptKernelPKhPhS0_S0_S0_m,(.L_x_3 - _Z16aesEncryptKernelPKhPhS0_S0_S0_m)
        .other          _Z16aesEncryptKernelPKhPhS0_S0_S0_m,@"STO_CUDA_ENTRY STV_DEFAULT"
_Z16aesEncryptKernelPKhPhS0_S0_S0_m:
.text._Z16aesEncryptKernelPKhPhS0_S0_S0_m:
[----:B------:R-:W0:Y:S01]  /*0000*/  LDC R1, c[0x0][0x37c] ;  /* 0x0000df00ff017b82 */ /* 0x000e220000000800 */
[----:B------:R-:W1:Y:S07]  /*0010*/  S2R R0, SR_TID.X ;  /* 0x0000000000007919 */ /* 0x000e6e0000002100 */
[----:B------:R-:W1:Y:S01]  /*0020*/  S2UR UR6, SR_CTAID.X ;  /* 0x00000000000679c3 */ /* 0x000e620000002500 */
[----:B------:R-:W2:Y:S01]  /*0030*/  LDCU.64 UR4, c[0x0][0x3a8] ;  /* 0x00007500ff0477ac */ /* 0x000ea20008000a00 */
[----:B0-----:R-:W-:-:S06]  /*0040*/  VIADD R1, R1, 0xfffffff0 ;  /* 0xfffffff001017836 */ /* 0x001fcc0000000000 */
[----:B------:R-:W1:Y:S01]  /*0050*/  LDC R3, c[0x0][0x360] ;  /* 0x0000d800ff037b82 */ /* 0x000e620000000800 */
[----:B--2---:R-:W-:Y:S02]  /*0060*/  USHF.R.U64 UR4, UR4, 0x4, UR5 ;  /* 0x0000000404047899 */ /* 0x004fe40008001205 */
[----:B------:R-:W-:-:S06]  /*0070*/  USHF.R.U32.HI UR5, URZ, 0x4, UR5 ;  /* 0x00000004ff057899 */ /* 0x000fcc0008011605 */
[----:B------:R-:W-:Y:S02]  /*0080*/  IMAD.U32 R2, RZ, RZ, UR5 ;  /* 0x00000005ff027e24 */ /* 0x000fe4000f8e00ff */
[----:B-1----:R-:W-:-:S05]  /*0090*/  IMAD R0, R3, UR6, R0 ;  /* 0x0000000603007c24 */ /* 0x002fca000f8e0200 */
[----:B------:R-:W-:-:S04]  /*00a0*/  ISETP.LT.U32.AND P0, PT, R0, UR4, PT ;  /* 0x0000000400007c0c */ /* 0x000fc8000bf01070 */
[----:B------:R-:W-:-:S13]  /*00b0*/  ISETP.GT.U32.AND.EX P0, PT, R2, RZ, PT, P0 ;  /* 0x000000ff0200720c */ /* 0x000fda0003f04100 */
[----:B------:R-:W-:Y:S05]  /*00c0*/  @!P0 EXIT ;  /* 0x000000000000894d */ /* 0x000fea0003800000 */
[----:B------:R-:W0:Y:S01]  /*00d0*/  LDCU.64 UR4, c[0x0][0x380] ;  /* 0x00007000ff0477ac */ /* 0x000e220008000a00 */
[----:B------:R-:W1:Y:S01]  /*00e0*/  LDC.64 R6, c[0x0][0x398] ;  /* 0x0000e600ff067b82 */ /* 0x000e620000000a00 */
[----:B------:R-:W1:Y:S01]  /*00f0*/  LDCU.64 UR14, c[0x0][0x358] ;  /* 0x00006b00ff0e77ac */ /* 0x000e620008000a00 */
[----:B0-----:R-:W-:-:S04]  /*0100*/  LEA R4, P0, R0, UR4, 0x4 ;  /* 0x0000000400047c11 */ /* 0x001fc8000f8020ff */
[----:B------:R-:W-:Y:S01]  /*0110*/  LEA.HI.X R5, R0, UR5, RZ, 0x4, P0 ;  /* 0x0000000500057c11 */ /* 0x000fe200080f24ff */
[----:B-1----:R0:W5:Y:S04]  /*0120*/  LDG.E.U8 R9, desc[UR14][R6.64] ;  /* 0x0000000e06097981 */ /* 0x002168000c1e1100 */
[----:B------:R-:W2:Y:S04]  /*0130*/  LDG.E.U8 R0, desc[UR14][R4.64] ;  /* 0x0000000e04007981 */ /* 0x000ea8000c1e1100 */
[----:B------:R-:W3:Y:S04]  /*0140*/  LDG.E.U8 R2, desc[UR14][R4.64+0x4] ;  /* 0x0000040e04027981 */ /* 0x000ee8000c1e1100 */
[----:B------:R0:W5:Y:S04]  /*0150*/  LDG.E.U8 R10, desc[UR14][R6.64+0x1] ;  /* 0x0000010e060a7981 */ /* 0x000168000c1e1100 */
        /* <DEDUP_REMOVED lines=13> */
[----:B------:R0:W5:Y:S01]  /*0230*/  LDG.E.U8 R28, desc[UR14][R6.64+0x33] ;  /* 0x0000330e061c7981 */ /* 0x000162000c1e1100 */
[----:B------:R-:W-:-:S03]  /*0240*/  UMOV UR19, 0x1 ;  /* 0x0000000100137882 */ /* 0x000fc60000000000 */
[----:B--2---:R0:W-:Y:S04]  /*0250*/  STL.U8 [R1], R0 ;  /* 0x0000000001007387 */ /* 0x0041e80000100000 */
[----:B---3--:R0:W-:Y:S02]  /*0260*/  STL.U8 [R1+0x4], R2 ;  /* 0x0000040201007387 */ /* 0x0081e40000100000 */
.L_x_1:
[----:B01---5:R-:W-:Y:S01]  /*0270*/  PRMT R7, R19, 0x3340, R24 ;  /* 0x0000334013077816 */ /* 0x023fe20000000018 */
[----:B------:R-:W0:Y:S01]  /*0280*/  LDCU.64 UR16, c[0x0][0x3a0] ;  /* 0x00007400ff1077ac */ /* 0x000e220008000a00 */
[----:B------:R-:W-:Y:S02]  /*0290*/  PRMT R0, R25, 0x3340, R10 ;  /* 0x0000334019007816 */ /* 0x000fe4000000000a */
[----:B------:R-:W-:Y:S01]  /*02a0*/  PRMT R6, R11, 0x3340, R20 ;  /* 0x000033400b067816 */ /* 0x000fe20000000014 */
[----:B------:R-:W-:Y:S01]  /*02b0*/  UMOV UR4, URZ ;  /* 0x000000ff00047c82 */ /* 0x000fe20008000000 */
[----:B------:R-:W-:Y:S02]  /*02c0*/  PRMT R3, R21, 0x3340, R26 ;  /* 0x0000334015037816 */ /* 0x000fe4000000001a */
[----:B------:R-:W-:Y:S02]  /*02d0*/  PRMT R5, R27, 0x3340, R16 ;  /* 0x000033401b057816 */ /* 0x000fe40000000010 */
[----:B------:R-:W-:-:S02]  /*02e0*/  PRMT R2, R17, 0x3340, R22 ;  /* 0x0000334011027816 */ /* 0x000fc40000000016 */
[----:B------:R-:W-:Y:S02]  /*02f0*/  PRMT R4, R23, 0x3340, R28 ;  /* 0x0000334017047816 */ /* 0x000fe4000000001c */
[----:B------:R-:W-:Y:S02]  /*0300*/  PRMT R13, R9, 0x3340, R18 ;  /* 0x00003340090d7816 */ /* 0x000fe40000000012 */
[----:B------:R-:W-:Y:S02]  /*0310*/  PRMT R7, R0, 0x5410, R7 ;  /* 0x0000541000077816 */ /* 0x000fe40000000007 */
[----:B------:R-:W-:Y:S02]  /*0320*/  PRMT R6, R3, 0x5410, R6 ;  /* 0x0000541003067816 */ /* 0x000fe40000000006 */
[----:B------:R-:W-:Y:S02]  /*0330*/  PRMT R5, R2, 0x5410, R5 ;  /* 0x0000541002057816 */ /* 0x000fe40000000005 */
[----:B------:R-:W-:-:S05]  /*0340*/  PRMT R4, R13, 0x5410, R4 ;  /* 0x000054100d047816 */ /* 0x000fca0000000004 */
[----:B0-----:R1:W-:Y:S02]  /*0350*/  STL.128 [R1], R4 ;  /* 0x0000000401007387 */ /* 0x0013e40000100c00 */
.L_x_0:
[----:B0-----:R-:W-:-:S05]  /*0360*/  VIADD R8, R1, UR4 ;  /* 0x0000000401087c36 */ /* 0x001fca0008000000 */
[----:B------:R-:W2:Y:S04]  /*0370*/  LDL.S8 R32, [R8] ;  /* 0x0000000008207983 */ /* 0x000ea80000100200 */
[----:B------:R-:W3:Y:S01]  /*0380*/  LDL.S8 R46, [R8+0x4] ;  /* 0x00000400082e7983 */ /* 0x000ee20000100200 */
[----:B------:R-:W-:-:S03]  /*0390*/  UIADD3 UR5, UP0, UPT, UR4, UR16, URZ ;  /* 0x0000001004057290 */ /* 0x000fc6000ff1e0ff */
[----:B------:R-:W4:Y:S01]  /*03a0*/  LDL.S8 R39, [R8+0x8] ;  /* 0x0000080008277983 */ /* 0x000f220000100200 */
[----:B------:R-:W-:Y:S02]  /*03b0*/  UIADD3.X UR6, UPT, UPT, URZ, UR17, URZ, UP0, !UPT ;  /* 0x00000011ff067290 */ /* 0x000fe400087fe4ff */
[----:B-1----:R-:W-:-:S04]  /*03c0*/  IMAD.U32 R4, RZ, RZ, UR5 ;  /* 0x00000005ff047e24 */ /* 0x002fc8000f8e00ff */
[----:B------:R-:W-:-:S05]  /*03d0*/  IMAD.U32 R5, RZ, RZ, UR6 ;  /* 0x00000006ff057e24 */ /* 0x000fca000f8e00ff */
[----:B------:R-:W5:Y:S01]  /*03e0*/  LDG.E.S8 R2, desc[UR14][R4.64] ;  /* 0x0000000e04027981 */ /* 0x000f62000c1e1300 */
[----:B------:R-:W-:-:S03]  /*03f0*/  UIADD3 UR5, UPT, UPT, UR4, 0x1, URZ ;  /* 0x0000000104057890 */ /* 0x000fc6000fffe0ff */
[----:B------:R-:W4:Y:S01]  /*0400*/  LDG.E.S8 R29, desc[UR14][R4.64+0x4] ;  /* 0x0000040e041d7981 */ /* 0x000f22000c1e1300 */
[----:B------:R-:W-:-:S03]  /*0410*/  ULOP3.LUT UR6, UR5, 0x3, URZ, 0xc0, !UPT ;  /* 0x0000000305067892 */ /* 0x000fc6000f8ec0ff */
[----:B------:R-:W4:Y:S01]  /*0420*/  LDG.E.S8 R47, desc[UR14][R4.64+0x8] ;  /* 0x0000080e042f7981 */ /* 0x000f22000c1e1300 */
[----:B------:R-:W-:-:S04]  /*0430*/  UIADD3 UR6, UP0, UPT, UR6, UR16, URZ ;  /* 0x0000001006067290 */ /* 0x000fc8000ff1e0ff */
[----:B------:R-:W-:Y:S02]  /*0440*/  UIADD3.X UR7, UPT, UPT, URZ, UR17, URZ, UP0, !UPT ;  /* 0x00000011ff077290 */ /* 0x000fe400087fe4ff */
[----:B------:R-:W-:-:S04]  /*0450*/  IMAD.U32 R6, RZ, RZ, UR6 ;  /* 0x00000006ff067e24 */ /* 0x000fc8000f8e00ff */
[----:B------:R-:W-:-:S05]  /*0460*/  IMAD.U32 R7, RZ, RZ, UR7 ;  /* 0x00000007ff077e24 */ /* 0x000fca000f8e00ff */
[----:B------:R-:W4:Y:S04]  /*0470*/  LDG.E.S8 R33, desc[UR14][R6.64] ;  /* 0x0000000e06217981 */ /* 0x000f28000c1e1300 */
[----:B------:R-:W4:Y:S04]  /*0480*/  LDG.E.S8 R34, desc[UR14][R6.64+0x4] ;  /* 0x0000040e06227981 */ /* 0x000f28000c1e1300 */
[----:B------:R-:W4:Y:S01]  /*0490*/  LDG.E.S8 R48, desc[UR14][R6.64+0x8] ;  /* 0x0000080e06307981 */ /* 0x000f22000c1e1300 */
[----:B------:R-:W-:-:S04]  /*04a0*/  ULOP3.LUT UR6, UR4, 0x2, URZ, 0x3c, !UPT ;  /* 0x0000000204067892 */ /* 0x000fc8000f8e3cff */
[----:B------:R-:W-:-:S04]  /*04b0*/  UIADD3 UR6, UP0, UPT, UR6, UR16, URZ ;  /* 0x0000001006067290 */ /* 0x000fc8000ff1e0ff */
[----:B------:R-:W-:Y:S01]  /*04c0*/  UIADD3.X UR7, UPT, UPT, URZ, UR17, URZ, UP0, !UPT ;  /* 0x00000011ff077290 */ /* 0x000fe200087fe4ff */
[----:B------:R-:W4:Y:S01]  /*04d0*/  LDG.E.S8 R6, desc[UR14][R6.64+0xc] ;  /* 0x00000c0e06067981 */ /* 0x000f22000c1e1300 */
[C---:B--2---:R-:W-:Y:S01]  /*04e0*/  ISETP.GE.AND P0, PT, R32.reuse, RZ, PT ;  /* 0x000000ff2000720c */ /* 0x044fe20003f06270 */
[----:B------:R-:W-:-:S12]  /*04f0*/  IMAD.SHL.U32 R12, R32, 0x2, RZ ;  /* 0x00000002200c7824 */ /* 0x000fd800078e00ff */
[----:B------:R-:W-:-:S04]  /*0500*/  @!P0 LOP3.LUT R12, R12, 0x1b, RZ, 0x3c, !PT ;  /* 0x0000001b0c0c8812 */ /* 0x000fc800078e3cff */
[----:B------:R-:W-:-:S04]  /*0510*/  PRMT R0, R12, 0x8880, RZ ;  /* 0x000088800c007816 */ /* 0x000fc800000000ff */
[----:B------:R-:W-:Y:S01]  /*0520*/  ISETP.GE.AND P0, PT, R0, RZ, PT ;  /* 0x000000ff0000720c */ /* 0x000fe20003f06270 */
[----:B------:R-:W-:-:S12]  /*0530*/  IMAD.SHL.U32 R37, R12, 0x2, RZ ;  /* 0x000000020c257824 */ /* 0x000fd800078e00ff */
[----:B------:R-:W-:-:S04]  /*0540*/  @!P0 LOP3.LUT R37, R37, 0x1b, RZ, 0x3c, !PT ;  /* 0x0000001b25258812 */ /* 0x000fc800078e3cff */
[----:B------:R-:W-:-:S04]  /*0550*/  PRMT R0, R37, 0x8880, RZ ;  /* 0x0000888025007816 */ /* 0x000fc800000000ff */
[----:B------:R-:W-:Y:S01]  /*0560*/  ISETP.GE.AND P0, PT, R0, RZ, PT ;  /* 0x000000ff0000720c */ /* 0x000fe20003f06270 */
[----:B------:R-:W-:Y:S01]  /*0570*/  IMAD.SHL.U32 R15, R37, 0x2, RZ ;  /* 0x00000002250f7824 */ /* 0x000fe200078e00ff */
[C---:B---3--:R-:W-:Y:S01]  /*0580*/  ISETP.GE.AND P1, PT, R46.reuse, RZ, PT ;  /* 0x000000ff2e00720c */ /* 0x048fe20003f26270 */
[----:B------:R-:W-:-:S10]  /*0590*/  IMAD.SHL.U32 R0, R46, 0x2, RZ ;  /* 0x000000022e007824 */ /* 0x000fd400078e00ff */
[----:B------:R-:W-:-:S04]  /*05a0*/  @!P0 LOP3.LUT R15, R15, 0x1b, RZ, 0x3c, !PT ;  /* 0x0000001b0f0f8812 */ /* 0x000fc800078e3cff */
[----:B------:R-:W-:Y:S02]  /*05b0*/  PRMT R3, R15, 0x8880, RZ ;  /* 0x000088800f037816 */ /* 0x000fe400000000ff */
[----:B------:R-:W-:Y:S02]  /*05c0*/  @!P1 LOP3.LUT R0, R0, 0x1b, RZ, 0x3c, !PT ;  /* 0x0000001b00009812 */ /* 0x000fe400078e3cff */
[----:B------:R-:W-:Y:S02]  /*05d0*/  ISETP.GE.AND P0, PT, R3, RZ, PT ;  /* 0x000000ff0300720c */ /* 0x000fe40003f06270 */
[----:B------:R-:W-:Y:S01]  /*05e0*/  PRMT R3, R0, 0x8880, RZ ;  /* 0x0000888000037816 */ /* 0x000fe200000000ff */
[----:B------:R-:W-:-:S03]  /*05f0*/  IMAD.SHL.U32 R14, R15, 0x2, RZ ;  /* 0x000000020f0e7824 */ /* 0x000fc600078e00ff */
[----:B------:R-:W-:Y:S01]  /*0600*/  ISETP.GE.AND P1, PT, R3, RZ, PT ;  /* 0x000000ff0300720c */ /* 0x000fe20003f26270 */
[----:B------:R-:W-:-:S06]  /*0610*/  IMAD.SHL.U32 R45, R0, 0x2, RZ ;  /* 0x00000002002d7824 */ /* 0x000fcc00078e00ff */
[----:B------:R-:W-:-:S04]  /*0620*/  @!P0 LOP3.LUT R14, R14, 0x1b, RZ, 0x3c, !PT ;  /* 0x0000001b0e0e8812 */ /* 0x000fc800078e3cff */
[C---:B------:R-:W-:Y:S02]  /*0630*/  PRMT R3, R14.reuse, 0x8880, RZ ;  /* 0x000088800e037816 */ /* 0x040fe400000000ff */
[----:B------:R-:W-:Y:S02]  /*0640*/  @!P1 LOP3.LUT R45, R45, 0x1b, RZ, 0x3c, !PT ;  /* 0x0000001b2d2d9812 */ /* 0x000fe400078e3cff */
[----:B------:R-:W-:Y:S01]  /*0650*/  ISETP.GE.AND P1, PT, R3, RZ, PT ;  /* 0x000000ff0300720c */ /* 0x000fe20003f26270 */
[----:B------:R-:W-:Y:S01]  /*0660*/  IMAD.SHL.U32 R30, R14, 0x2, RZ ;  /* 0x000000020e1e7824 */ /* 0x000fe200078e00ff */
[----:B------:R-:W-:Y:S01]  /*0670*/  PRMT R13, R45, 0x8880, RZ ;  /* 0x000088802d0d7816 */ /* 0x000fe200000000ff */
[----:B-----5:R-:W-:-:S03]  /*0680*/  IMAD.SHL.U32 R3, R2, 0x40, RZ ;  /* 0x0000004002037824 */ /* 0x020fc600078e00ff */
[----:B------:R-:W-:Y:S01]  /*0690*/  ISETP.GE.AND P0, PT, R13, RZ, PT ;  /* 0x000000ff0d00720c */ /* 0x000fe20003f06270 */
[----:B------:R-:W-:Y:S01]  /*06a0*/  IMAD.SHL.U32 R13, R2, 0x20, RZ ;  /* 0x00000020020d7824 */ /* 0x000fe200078e00ff */
[----:B------:R-:W-:-:S05]  /*06b0*/  PRMT R31, R3, 0x8880, RZ ;  /* 0x00008880031f7816 */ /* 0x000fca00000000ff */
[----:B------:R-:W-:Y:S02]  /*06c0*/  @!P1 LOP3.LUT R30, R30, 0x1b, RZ, 0x3c, !PT ;  /* 0x0000001b1e1e9812 */ /* 0x000fe400078e3cff */
[----:B------:R-:W-:Y:S02]  /*06d0*/  LOP3.LUT R3, R2, 0x1, RZ, 0xc0, !PT ;  /* 0x0000000102037812 */ /* 0x000fe400078ec0ff */
[----:B------:R-:W-:Y:S02]  /*06e0*/  PRMT R36, R30, 0x8880, RZ ;  /* 0x000088801e247816 */ /* 0x000fe400000000ff */
[----:B------:R-:W-:Y:S01]  /*06f0*/  PRMT R38, R13, 0x8880, RZ ;  /* 0x000088800d267816 */ /* 0x000fe200000000ff */
[----:B------:R-:W-:Y:S02]  /*0700*/  IMAD.MOV R35, RZ, RZ, -R3 ;  /* 0x000000ffff237224 */ /* 0x000fe400078e0a03 */
[----:B------:R-:W-:Y:S01]  /*0710*/  IMAD.MOV.U32 R13, RZ, RZ, R36 ;  /* 0x000000ffff0d7224 */ /* 0x000fe200078e0024 */
[----:B------:R-:W-:Y:S01]  /*0720*/  SHF.R.S32.HI R3, RZ, 0x7, R31 ;  /* 0x00000007ff037819 */ /* 0x000fe2000001141f */
[----:B------:R-:W-:-:S02]  /*0730*/  IMAD.SHL.U32 R31, R2, 0x10, RZ ;  /* 0x00000010021f7824 */ /* 0x000fc400078e00ff */
[----:B------:R-:W-:Y:S01]  /*0740*/  IMAD.SHL.U32 R36, R45, 0x2, RZ ;  /* 0x000000022d247824 */ /* 0x000fe200078e00ff */
[----:B------:R-:W-:Y:S01]  /*0750*/  ISETP.GE.AND P1, PT, R13, RZ, PT ;  /* 0x000000ff0d00720c */ /* 0x000fe20003f26270 */
[C---:B------:R-:W-:Y:S01]  /*0760*/  IMAD.SHL.U32 R13, R2.reuse, 0x8, RZ ;  /* 0x00000008020d7824 */ /* 0x040fe200078e00ff */
[----:B------:R-:W-:Y:S01]  /*0770*/  PRMT R40, R31, 0x8880, RZ ;  /* 0x000088801f287816 */ /* 0x000fe200000000ff */
[----:B------:R-:W-:Y:S01]  /*0780*/  IMAD.SHL.U32 R31, R2, 0x4, RZ ;  /* 0x00000004021f7824 */ /* 0x000fe200078e00ff */
[----:B------:R-:W-:Y:S02]  /*0790*/  PRMT R35, R35, 0x7710, RZ ;  /* 0x0000771023237816 */ /* 0x000fe400000000ff */
[----:B------:R-:W-:Y:S02]  /*07a0*/  LOP3.LUT R3, R3, R12, RZ, 0xc0, !PT ;  /* 0x0000000c03037212 */ /* 0x000fe400078ec0ff */
[----:B------:R-:W-:Y:S02]  /*07b0*/  @!P0 LOP3.LUT R36, R36, 0x1b, RZ, 0x3c, !PT ;  /* 0x0000001b24248812 */ /* 0x000fe400078e3cff */
[----:B------:R-:W-:-:S02]  /*07c0*/  PRMT R13, R13, 0x8880, RZ ;  /* 0x000088800d0d7816 */ /* 0x000fc400000000ff */
[----:B------:R-:W-:Y:S02]  /*07d0*/  LOP3.LUT R3, R3, R35, R32, 0x78, !PT ;  /* 0x0000002303037212 */ /* 0x000fe400078e7820 */
[----:B------:R-:W-:Y:S01]  /*07e0*/  PRMT R35, R31, 0x8880, RZ ;  /* 0x000088801f237816 */ /* 0x000fe200000000ff */
[----:B------:R-:W-:Y:S01]  /*07f0*/  IMAD.MOV.U32 R31, RZ, RZ, R13 ;  /* 0x000000ffff1f7224 */ /* 0x000fe200078e000d */
[----:B------:R-:W-:Y:S02]  /*0800*/  PRMT R41, R36, 0x8880, RZ ;  /* 0x0000888024297816 */ /* 0x000fe400000000ff */
[----:B------:R-:W-:Y:S02]  /*0810*/  SHF.R.S32.HI R38, RZ, 0x7, R38 ;  /* 0x00000007ff267819 */ /* 0x000fe40000011426 */
[----:B------:R-:W-:Y:S01]  /*0820*/  SHF.R.S32.HI R40, RZ, 0x7, R40 ;  /* 0x00000007ff287819 */ /* 0x000fe20000011428 */
[----:B------:R-:W-:Y:S01]  /*0830*/  IMAD.MOV.U32 R13, RZ, RZ, R41 ;  /* 0x000000ffff0d7224 */ /* 0x000fe200078e0029 */
[----:B------:R-:W-:-:S02]  /*0840*/  LOP3.LUT R38, R38, R37, RZ, 0xc0, !PT ;  /* 0x0000002526267212 */ /* 0x000fc400078ec0ff */
[----:B------:R-:W-:Y:S02]  /*0850*/  LOP3.LUT R40, R40, R15, RZ, 0xc0, !PT ;  /* 0x0000000f28287212 */ /* 0x000fe400078ec0ff */
[----:B------:R-:W-:Y:S02]  /*0860*/  SHF.R.S32.HI R31, RZ, 0x7, R31 ;  /* 0x00000007ff1f7819 */ /* 0x000fe4000001141f */
[----:B------:R-:W-:Y:S02]  /*0870*/  SHF.R.S32.HI R35, RZ, 0x7, R35 ;  /* 0x00000007ff237819 */ /* 0x000fe40000011423 */
[----:B------:R-:W-:Y:S02]  /*0880*/  LOP3.LUT R3, R40, R38, R3, 0x96, !PT ;  /* 0x0000002628037212 */ /* 0x000fe400078e9603 */
[----:B------:R-:W-:Y:S01]  /*0890*/  ISETP.GE.AND P0, PT, R13, RZ, PT ;  /* 0x000000ff0d00720c */ /* 0x000fe20003f06270 */
[----:B------:R-:W-:Y:S01]  /*08a0*/  IMAD.SHL.U32 R13, R30, 0x2, RZ ;  /* 0x000000021e0d7824 */ /* 0x000fe200078e00ff */
[----:B------:R-:W-:-:S02]  /*08b0*/  LOP3.LUT R38, R31, R14, RZ, 0xc0, !PT ;  /* 0x0000000e1f267212 */ /* 0x000fc400078ec0ff */
[----:B------:R-:W-:Y:S01]  /*08c0*/  LOP3.LUT R35, R35, R30, RZ, 0xc0, !PT ;  /* 0x0000001e23237212 */ /* 0x000fe200078ec0ff */
[----:B----4-:R-:W-:Y:S01]  /*08d0*/  IMAD.SHL.U32 R31, R33, 0x40, RZ ;  /* 0x00000040211f7824 */ /* 0x010fe200078e00ff */
[----:B------:R-:W-:Y:S02]  /*08e0*/  @!P1 LOP3.LUT R13, R13, 0x1b, RZ, 0x3c, !PT ;  /* 0x0000001b0d0d9812 */ /* 0x000fe400078e3cff */
[----:B------:R-:W-:Y:S02]  /*08f0*/  LOP3.LUT R53, R35, R38, R3, 0x96, !PT ;  /* 0x0000002623357212 */ /* 0x000fe400078e9603 */
[----:B------:R-:W-:Y:S01]  /*0900*/  LOP3.LUT R3, R33, 0x1, RZ, 0xc0, !PT ;  /* 0x0000000121037812 */ /* 0x000fe200078ec0ff */
[----:B------:R-:W-:Y:S01]  /*0910*/  IMAD.SHL.U32 R41, R36, 0x2, RZ ;  /* 0x0000000224297824 */ /* 0x000fe200078e00ff */
[----:B------:R-:W-:Y:S02]  /*0920*/  PRMT R35, R31, 0x8880, RZ ;  /* 0x000088801f237816 */ /* 0x000fe400000000ff */
[----:B------:R-:W-:Y:S01]  /*0930*/  PRMT R31, R13, 0x8880, RZ ;  /* 0x000088800d1f7816 */ /* 0x000fe200000000ff */
[----:B------:R-:W-:Y:S01]  /*0940*/  IMAD.MOV R38, RZ, RZ, -R3 ;  /* 0x000000ffff267224 */ /* 0x000fe200078e0a03 */
[----:B------:R-:W-:-:S02]  /*0950*/  SHF.R.S32.HI R3, RZ, 0x7, R35 ;  /* 0x00000007ff037819 */ /* 0x000fc40000011423 */
[----:B------:R-:W-:Y:S02]  /*0960*/  @!P0 LOP3.LUT R41, R41, 0x1b, RZ, 0x3c, !PT ;  /* 0x0000001b29298812 */ /* 0x000fe400078e3cff */
[----:B------:R-:W-:Y:S02]  /*0970*/  ISETP.GE.AND P0, PT, R31, RZ, PT ;  /* 0x000000ff1f00720c */ /* 0x000fe40003f06270 */
[----:B------:R-:W-:Y:S01]  /*0980*/  LOP3.LUT R31, R3, R12, RZ, 0xc0, !PT ;  /* 0x0000000c031f7212 */ /* 0x000fe200078ec0ff */
[----:B------:R-:W-:Y:S01]  /*0990*/  IMAD.SHL.U32 R3, R2, 0x2, RZ ;  /* 0x0000000202037824 */ /* 0x000fe200078e00ff */
[----:B------:R-:W-:Y:S02]  /*09a0*/  PRMT R38, R38, 0x7710, RZ ;  /* 0x0000771026267816 */ /* 0x000fe400000000ff */
[----:B------:R-:W-:Y:S02]  /*09b0*/  LOP3.LUT R40, R2, 0xffff, RZ, 0xc0, !PT ;  /* 0x0000ffff02287812 */ /* 0x000fe400078ec0ff */
[----:B------:R-:W-:Y:S01]  /*09c0*/  LOP3.LUT R2, R31, R38, R32, 0x78, !PT ;  /* 0x000000261f027212 */ /* 0x000fe200078e7820 */
[----:B------:R-:W-:Y:S01]  /*09d0*/  IMAD.SHL.U32 R31, R33, 0x10, RZ ;  /* 0x00000010211f7824 */ /* 0x000fe200078e00ff */
[----:B------:R-:W-:Y:S01]  /*09e0*/  PRMT R38, R3, 0x8880, RZ ;  /* 0x0000888003267816 */ /* 0x000fe200000000ff */
[----:B------:R-:W-:Y:S01]  /*09f0*/  IMAD.SHL.U32 R3, R33, 0x20, RZ ;  /* 0x0000002021037824 */ /* 0x000fe200078e00ff */
[----:B------:R-:W-:-:S02]  /*0a00*/  PRMT R35, R41, 0x8880, RZ ;  /* 0x0000888029237816 */ /* 0x000fc400000000ff */
[----:B------:R-:W-:Y:S02]  /*0a10*/  PRMT R44, R31, 0x8880, RZ ;  /* 0x000088801f2c7816 */ /* 0x000fe400000000ff */
[----:B------:R-:W-:Y:S01]  /*0a20*/  PRMT R42, R3, 0x8880, RZ ;  /* 0x00008880032a7816 */ /* 0x000fe200000000ff */
[----:B------:R-:W-:Y:S01]  /*0a30*/  IMAD.SHL.U32 R3, R33, 0x4, RZ ;  /* 0x0000000421037824 */ /* 0x000fe200078e00ff */
[----:B------:R-:W-:Y:S01]  /*0a40*/  ISETP.GE.AND P1, PT, R35, RZ, PT ;  /* 0x000000ff2300720c */ /* 0x000fe20003f26270 */
[----:B------:R-:W-:Y:S01]  /*0a50*/  IMAD.SHL.U32 R35, R33, 0x8, RZ ;  /* 0x0000000821237824 */ /* 0x000fe200078e00ff */
[----:B------:R-:W-:Y:S01]  /*0a60*/  SHF.R.S32.HI R42, RZ, 0x7, R42 ;  /* 0x00000007ff2a7819 */ /* 0x000fe2000001142a */
[----:B------:R-:W-:Y:S01]  /*0a70*/  IMAD.SHL.U32 R31, R13, 0x2, RZ ;  /* 0x000000020d1f7824 */ /* 0x000fe200078e00ff */
[----:B------:R-:W-:Y:S02]  /*0a80*/  SHF.R.S32.HI R44, RZ, 0x7, R44 ;  /* 0x00000007ff2c7819 */ /* 0x000fe4000001142c */
[----:B------:R-:W-:-:S02]  /*0a90*/  PRMT R35, R35, 0x8880, RZ ;  /* 0x0000888023237816 */ /* 0x000fc400000000ff */
[----:B------:R-:W-:Y:S02]  /*0aa0*/  PRMT R43, R3, 0x8880, RZ ;  /* 0x00008880032b7816 */ /* 0x000fe400000000ff */
[----:B------:R-:W-:Y:S01]  /*0ab0*/  LOP3.LUT R3, R42, R37, RZ, 0xc0, !PT ;  /* 0x000000252a037212 */ /* 0x000fe200078ec0ff */
[----:B------:R-:W-:Y:S01]  /*0ac0*/  IMAD.SHL.U32 R42, R41, 0x2, RZ ;  /* 0x00000002292a7824 */ /* 0x000fe200078e00ff */
[----:B------:R-:W-:Y:S02]  /*0ad0*/  LOP3.LUT R44, R44, R15, RZ, 0xc0, !PT ;  /* 0x0000000f2c2c7212 */ /* 0x000fe400078ec0ff */
[----:B------:R-:W-:Y:S02]  /*0ae0*/  SHF.R.U32.HI R40, RZ, 0x7, R40 ;  /* 0x00000007ff287819 */ /* 0x000fe40000011628 */
[----:B------:R-:W-:Y:S02]  /*0af0*/  SHF.R.S32.HI R38, RZ, 0x7, R38 ;  /* 0x00000007ff267819 */ /* 0x000fe40000011426 */
[----:B------:R-:W-:-:S02]  /*0b00*/  @!P0 LOP3.LUT R31, R31, 0x1b, RZ, 0x3c, !PT ;  /* 0x0000001b1f1f8812 */ /* 0x000fc400078e3cff */
[----:B------:R-:W-:Y:S02]  /*0b10*/  SHF.R.S32.HI R35, RZ, 0x7, R35 ;  /* 0x00000007ff237819 */ /* 0x000fe40000011423 */
[----:B------:R-:W-:Y:S01]  /*0b20*/  LOP3.LUT R3, R44, R3, R2, 0x96, !PT ;  /* 0x000000032c037212 */ /* 0x000fe200078e9602 */
[----:B------:R-:W-:Y:S01]  /*0b30*/  IMAD.SHL.U32 R2, R29, 0x40, RZ ;  /* 0x000000401d027824 */ /* 0x000fe200078e00ff */
[----:B------:R-:W-:Y:S02]  /*0b40*/  SHF.R.S32.HI R43, RZ, 0x7, R43 ;  /* 0x00000007ff2b7819 */ /* 0x000fe4000001142b */
[----:B------:R-:W-:Y:S02]  /*0b50*/  LOP3.LUT R38, R38, R13, RZ, 0xc0, !PT ;  /* 0x0000000d26267212 */ /* 0x000fe400078ec0ff */
[----:B------:R-:W-:Y:S02]  /*0b60*/  LOP3.LUT R40, R40, R31, RZ, 0xc0, !PT ;  /* 0x0000001f28287212 */ /* 0x000fe400078ec0ff */
[----:B------:R-:W-:-:S02]  /*0b70*/  @!P1 LOP3.LUT R42, R42, 0x1b, RZ, 0x3c, !PT ;  /* 0x0000001b2a2a9812 */ /* 0x000fc400078e3cff */
[----:B------:R-:W-:Y:S02]  /*0b80*/  LOP3.LUT R52, R35, R14, RZ, 0xc0, !PT ;  /* 0x0000000e23347212 */ /* 0x000fe400078ec0ff */
[----:B------:R-:W-:Y:S02]  /*0b90*/  LOP3.LUT R43, R43, R30, RZ, 0xc0, !PT ;  /* 0x0000001e2b2b7212 */ /* 0x000fe400078ec0ff */
[----:B------:R-:W-:Y:S02]  /*0ba0*/  LOP3.LUT R35, R29, 0x1, RZ, 0xc0, !PT ;  /* 0x000000011d237812 */ /* 0x000fe400078ec0ff */
[----:B------:R-:W-:Y:S02]  /*0bb0*/  LOP3.LUT R53, R40, R38, R53, 0x96, !PT ;  /* 0x0000002628357212 */ /* 0x000fe400078e9635 */
[----:B------:R-:W-:Y:S02]  /*0bc0*/  PRMT R40, R42, 0x8880, RZ ;  /* 0x000088802a287816 */ /* 0x000fe400000000ff */
[----:B------:R-:W-:-:S02]  /*0bd0*/  PRMT R38, R2, 0x8880, RZ ;  /* 0x0000888002267816 */ /* 0x000fc400000000ff */
[----:B------:R-:W-:Y:S01]  /*0be0*/  LOP3.LUT R52, R43, R52, R3, 0x96, !PT ;  /* 0x000000342b347212 */ /* 0x000fe200078e9603 */
[----:B------:R-:W-:Y:S01]  /*0bf0*/  IMAD.MOV R43, RZ, RZ, -R35 ;  /* 0x000000ffff2b7224 */ /* 0x000fe200078e0a23 */
[----:B------:R-:W-:Y:S02]  /*0c00*/  ISETP.GE.AND P1, PT, R39, RZ, PT ;  /* 0x000000ff2700720c */ /* 0x000fe40003f26270 */
[----:B------:R-:W-:Y:S01]  /*0c10*/  ISETP.GE.AND P0, PT, R40, RZ, PT ;  /* 0x000000ff2800720c */ /* 0x000fe20003f06270 */
[C---:B------:R-:W-:Y:S01]  /*0c20*/  IMAD.SHL.U32 R40, R29.reuse, 0x10, RZ ;  /* 0x000000101d287824 */ /* 0x040fe200078e00ff */
[----:B------:R-:W-:Y:S01]  /*0c30*/  SHF.R.S32.HI R35, RZ, 0x7, R38 ;  /* 0x00000007ff237819 */ /* 0x000fe20000011426 */
[----:B------:R-:W-:Y:S01]  /*0c40*/  IMAD.SHL.U32 R38, R29, 0x20, RZ ;  /* 0x000000201d267824 */ /* 0x000fe200078e00ff */
[----:B------:R-:W-:Y:S01]  /*0c50*/  PRMT R43, R43, 0x7710, RZ ;  /* 0x000077102b2b7816 */ /* 0x000fe200000000ff */
[----:B------:R-:W-:Y:S01]  /*0c60*/  IMAD.SHL.U32 R44, R39, 0x2, RZ ;  /* 0x00000002272c7824 */ /* 0x000fe200078e00ff */
[----:B------:R-:W-:-:S02]  /*0c70*/  PRMT R51, R40, 0x8880, RZ ;  /* 0x0000888028337816 */ /* 0x000fc400000000ff */
[----:B------:R-:W-:Y:S01]  /*0c80*/  PRMT R38, R38, 0x8880, RZ ;  /* 0x0000888026267816 */ /* 0x000fe200000000ff */
[----:B------:R-:W-:Y:S01]  /*0c90*/  IMAD.U32 R2, RZ, RZ, UR6 ;  /* 0x00000006ff027e24 */ /* 0x000fe2000f8e00ff */
[----:B------:R-:W-:Y:S01]  /*0ca0*/  LOP3.LUT R35, R35, R0, RZ, 0xc0, !PT ;  /* 0x0000000023237212 */ /* 0x000fe200078ec0ff */
[----:B------:R-:W-:Y:S01]  /*0cb0*/  IMAD.U32 R3, RZ, RZ, UR7 ;  /* 0x00000007ff037e24 */ /* 0x000fe2000f8e00ff */
[----:B------:R-:W-:Y:S02]  /*0cc0*/  SHF.R.S32.HI R38, RZ, 0x7, R38 ;  /* 0x00000007ff267819 */ /* 0x000fe40000011426 */
[----:B------:R-:W-:Y:S02]  /*0cd0*/  SHF.R.S32.HI R51, RZ, 0x7, R51 ;  /* 0x00000007ff337819 */ /* 0x000fe40000011433 */
[----:B------:R-:W-:Y:S01]  /*0ce0*/  LOP3.LUT R35, R35, R43, R46, 0x78, !PT ;  /* 0x0000002b23237212 */ /* 0x000fe200078e782e */
[----:B------:R-:W-:Y:S01]  /*0cf0*/  IMAD.SHL.U32 R43, R42, 0x2, RZ ;  /* 0x000000022a2b7824 */ /* 0x000fe200078e00ff */
[----:B------:R-:W-:Y:S01]  /*0d00*/  @!P1 LOP3.LUT R44, R44, 0x1b, RZ, 0x3c, !PT ;  /* 0x0000001b2c2c9812 */ /* 0x000fe200078e3cff */
[----:B------:R-:W2:Y:S01]  /*0d10*/  LDG.E.S8 R49, desc[UR14][R2.64] ;  /* 0x0000000e02317981 */ /* 0x000ea2000c1e1300 */
[----:B------:R-:W-:-:S02]  /*0d20*/  LOP3.LUT R38, R38, R45, RZ, 0xc0, !PT ;  /* 0x0000002d26267212 */ /* 0x000fc400078ec0ff */
[----:B------:R-:W-:Y:S01]  /*0d30*/  LOP3.LUT R51, R51, R36, RZ, 0xc0, !PT ;  /* 0x0000002433337212 */ /* 0x000fe200078ec0ff */
[----:B------:R-:W3:Y:S01]  /*0d40*/  LDG.E.S8 R7, desc[UR14][R2.64+0xc] ;  /* 0x00000c0e02077981 */ /* 0x000ee2000c1e1300 */
[----:B------:R-:W-:Y:S02]  /*0d50*/  PRMT R50, R44, 0x8880, RZ ;  /* 0x000088802c327816 */ /* 0x000fe400000000ff */
[----:B------:R-:W-:Y:S02]  /*0d60*/  @!P0 LOP3.LUT R43, R43, 0x1b, RZ, 0x3c, !PT ;  /* 0x0000001b2b2b8812 */ /* 0x000fe400078e3cff */
[----:B------:R-:W-:Y:S01]  /*0d70*/  LOP3.LUT R35, R51, R38, R35, 0x96, !PT ;  /* 0x0000002633237212 */ /* 0x000fe200078e9623 */
[----:B------:R-:W-:Y:S01]  /*0d80*/  IMAD.SHL.U32 R38, R33, 0x2, RZ ;  /* 0x0000000221267824 */ /* 0x000fe200078e00ff */
[----:B------:R-:W-:Y:S01]  /*0d90*/  ISETP.GE.AND P1, PT, R50, RZ, PT ;  /* 0x000000ff3200720c */ /* 0x000fe20003f26270 */
[----:B------:R-:W-:Y:S01]  /*0da0*/  IMAD.SHL.U32 R50, R29, 0x4, RZ ;  /* 0x000000041d327824 */ /* 0x000fe200078e00ff */
[----:B------:R-:W-:Y:S01]  /*0db0*/  PRMT R40, R43, 0x8880, RZ ;  /* 0x000088802b287816 */ /* 0x000fe200000000ff */
[----:B------:R-:W4:Y:S01]  /*0dc0*/  LDG.E.S8 R51, desc[UR14][R2.64+0x4] ;  /* 0x0000040e02337981 */ /* 0x000f22000c1e1300 */
[----:B------:R-:W-:-:S02]  /*0dd0*/  PRMT R54, R38, 0x8880, RZ ;  /* 0x0000888026367816 */ /* 0x000fc400000000ff */
[----:B------:R-:W-:Y:S01]  /*0de0*/  ISETP.GE.AND P0, PT, R40, RZ, PT ;  /* 0x000000ff2800720c */ /* 0x000fe20003f06270 */
[----:B------:R-:W-:Y:S01]  /*0df0*/  IMAD.SHL.U32 R40, R29, 0x8, RZ ;  /* 0x000000081d287824 */ /* 0x000fe200078e00ff */
[----:B------:R-:W-:Y:S01]  /*0e00*/  PRMT R55, R50, 0x8880, RZ ;  /* 0x0000888032377816 */ /* 0x000fe200000000ff */
[----:B------:R-:W-:Y:S01]  /*0e10*/  IMAD.MOV.U32 R50, RZ, RZ, R54 ;  /* 0x000000ffff327224 */ /* 0x000fe200078e0036 */
[----:B------:R-:W-:Y:S02]  /*0e20*/  LOP3.LUT R54, R33, 0xffff, RZ, 0xc0, !PT ;  /* 0x0000ffff21367812 */ /* 0x000fe400078ec0ff */
[----:B------:R-:W-:Y:S01]  /*0e30*/  PRMT R40, R40, 0x8880, RZ ;  /* 0x0000888028287816 */ /* 0x000fe200000000ff */
[----:B------:R-:W-:-:S03]  /*0e40*/  IMAD.MOV.U32 R33, RZ, RZ, R55 ;  /* 0x000000ffff217224 */ /* 0x000fc600078e0037 */
[----:B------:R-:W-:Y:S02]  /*0e50*/  SHF.R.S32.HI R40, RZ, 0x7, R40 ;  /* 0x00000007ff287819 */ /* 0x000fe40000011428 */
[----:B------:R-:W-:Y:S01]  /*0e60*/  SHF.R.S32.HI R33, RZ, 0x7, R33 ;  /* 0x00000007ff217819 */ /* 0x000fe20000011421 */
[----:B------:R-:W-:Y:S01]  /*0e70*/  IMAD.SHL.U32 R38, R29, 0x2, RZ ;  /* 0x000000021d267824 */ /* 0x000fe200078e00ff */
[----:B------:R-:W-:Y:S02]  /*0e80*/  LOP3.LUT R40, R40, R41, RZ, 0xc0, !PT ;  /* 0x0000002928287212 */ /* 0x000fe400078ec0ff */
[----:B------:R-:W-:Y:S02]  /*0e90*/  LOP3.LUT R33, R33, R42, RZ, 0xc0, !PT ;  /* 0x0000002a21217212 */ /* 0x000fe400078ec0ff */
[----:B------:R-:W-:Y:S02]  /*0ea0*/  SHF.R.S32.HI R50, RZ, 0x7, R50 ;  /* 0x00000007ff327819 */ /* 0x000fe40000011432 */
[----:B------:R-:W-:Y:S01]  /*0eb0*/  LOP3.LUT R33, R33, R40, R35, 0x96, !PT ;  /* 0x0000002821217212 */ /* 0x000fe200078e9623 */
[----:B------:R-:W-:Y:S01]  /*0ec0*/  IMAD.SHL.U32 R40, R43, 0x2, RZ ;  /* 0x000000022b287824 */ /* 0x000fe200078e00ff */
[----:B------:R-:W-:-:S02]  /*0ed0*/  LOP3.LUT R55, R50, R13, RZ, 0xc0, !PT ;  /* 0x0000000d32377212 */ /* 0x000fc400078ec0ff */
[----:B------:R-:W-:Y:S02]  /*0ee0*/  PRMT R50, R38, 0x8880, RZ ;  /* 0x0000888026327816 */ /* 0x000fe400000000ff */
[----:B------:R-:W-:Y:S01]  /*0ef0*/  LOP3.LUT R29, R29, 0xffff, RZ, 0xc0, !PT ;  /* 0x0000ffff1d1d7812 */ /* 0x000fe200078ec0ff */
[----:B------:R-:W-:Y:S01]  /*0f00*/  IMAD.SHL.U32 R38, R44, 0x2, RZ ;  /* 0x000000022c267824 */ /* 0x000fe200078e00ff */
[----:B------:R-:W-:Y:S02]  /*0f10*/  SHF.R.S32.HI R50, RZ, 0x7, R50 ;  /* 0x00000007ff327819 */ /* 0x000fe40000011432 */
[----:B------:R-:W-:Y:S02]  /*0f20*/  SHF.R.U32.HI R29, RZ, 0x7, R29 ;  /* 0x00000007ff1d7819 */ /* 0x000fe4000001161d */
[----:B------:R-:W-:Y:S02]  /*0f30*/  @!P0 LOP3.LUT R40, R40, 0x1b, RZ, 0x3c, !PT ;  /* 0x0000001b28288812 */ /* 0x000fe400078e3cff */
[----:B------:R-:W-:Y:S01]  /*0f40*/  SHF.R.U32.HI R54, RZ, 0x7, R54 ;  /* 0x00000007ff367819 */ /* 0x000fe20000011636 */
[----:B------:R-:W-:Y:S01]  /*0f50*/  IMAD.SHL.U32 R35, R34, 0x40, RZ ;  /* 0x0000004022237824 */ /* 0x000fe200078e00ff */
[----:B------:R-:W-:-:S02]  /*0f60*/  LOP3.LUT R50, R50, R43, RZ, 0xc0, !PT ;  /* 0x0000002b32327212 */ /* 0x000fc400078ec0ff */
[----:B------:R-:W-:Y:S02]  /*0f70*/  LOP3.LUT R29, R29, R40, RZ, 0xc0, !PT ;  /* 0x000000281d1d7212 */ /* 0x000fe400078ec0ff */
[----:B------:R-:W-:Y:S02]  /*0f80*/  LOP3.LUT R54, R54, R31, RZ, 0xc0, !PT ;  /* 0x0000001f36367212 */ /* 0x000fe400078ec0ff */
[----:B------:R-:W-:Y:S02]  /*0f90*/  @!P1 LOP3.LUT R38, R38, 0x1b, RZ, 0x3c, !PT ;  /* 0x0000001b26269812 */ /* 0x000fe400078e3cff */
[----:B------:R-:W-:Y:S01]  /*0fa0*/  LOP3.LUT R56, R29, R50, R33, 0x96, !PT ;  /* 0x000000321d387212 */ /* 0x000fe200078e9621 */
[----:B------:R-:W-:Y:S01]  /*0fb0*/  IMAD.SHL.U32 R33, R34, 0x20, RZ ;  /* 0x0000002022217824 */ /* 0x000fe200078e00ff */
[----:B------:R-:W-:Y:S02]  /*0fc0*/  LOP3.LUT R52, R54, R55, R52, 0x96, !PT ;  /* 0x0000003736347212 */ /* 0x000fe400078e9634 */
[----:B------:R-:W-:Y:S01]  /*0fd0*/  PRMT R50, R35, 0x8880, RZ ;  /* 0x0000888023327816 */ /* 0x000fe200000000ff */
[----:B------:R-:W-:Y:S01]  /*0fe0*/  IMAD.SHL.U32 R35, R34, 0x10, RZ ;  /* 0x0000001022237824 */ /* 0x000fe200078e00ff */
[----:B------:R-:W-:-:S02]  /*0ff0*/  PRMT R54, R38, 0x8880, RZ ;  /* 0x0000888026367816 */ /* 0x000fc400000000ff */
[----:B------:R-:W-:Y:S02]  /*1000*/  LOP3.LUT R29, R34, 0x1, RZ, 0xc0, !PT ;  /* 0x00000001221d7812 */ /* 0x000fe400078ec0ff */
[----:B------:R-:W-:Y:S02]  /*1010*/  ISETP.GE.AND P0, PT, R54, RZ, PT ;  /* 0x000000ff3600720c */ /* 0x000fe40003f06270 */
[----:B------:R-:W-:Y:S02]  /*1020*/  PRMT R33, R33, 0x8880, RZ ;  /* 0x0000888021217816 */ /* 0x000fe400000000ff */
[----:B------:R-:W-:Y:S01]  /*1030*/  PRMT R54, R35, 0x8880, RZ ;  /* 0x0000888023367816 */ /* 0x000fe200000000ff */
[----:B------:R-:W-:Y:S01]  /*1040*/  IMAD.MOV R35, RZ, RZ, -R29 ;  /* 0x000000ffff237224 */ /* 0x000fe200078e0a1d */
[----:B------:R-:W-:Y:S01]  /*1050*/  SHF.R.S32.HI R29, RZ, 0x7, R50 ;  /* 0x00000007ff1d7819 */ /* 0x000fe20000011432 */
[----:B------:R-:W-:Y:S02]  /*1060*/  IMAD.MOV.U32 R50, RZ, RZ, R33 ;  /* 0x000000ffff327224 */ /* 0x000fe400078e0021 */
[----:B------:R-:W-:Y:S01]  /*1070*/  IMAD.MOV.U32 R33, RZ, RZ, R54 ;  /* 0x000000ffff217224 */ /* 0x000fe200078e0036 */
[----:B------:R-:W-:-:S02]  /*1080*/  PRMT R35, R35, 0x7710, RZ ;  /* 0x0000771023237816 */ /* 0x000fc400000000ff */
[----:B------:R-:W-:Y:S02]  /*1090*/  LOP3.LUT R29, R29, R0, RZ, 0xc0, !PT ;  /* 0x000000001d1d7212 */ /* 0x000fe400078ec0ff */
[----:B------:R-:W-:Y:S02]  /*10a0*/  SHF.R.S32.HI R50, RZ, 0x7, R50 ;  /* 0x00000007ff327819 */ /* 0x000fe40000011432 */
[----:B------:R-:W-:Y:S02]  /*10b0*/  SHF.R.S32.HI R33, RZ, 0x7, R33 ;  /* 0x00000007ff217819 */ /* 0x000fe40000011421 */
[----:B------:R-:W-:Y:S01]  /*10c0*/  LOP3.LUT R29, R29, R35, R46, 0x78, !PT ;  /* 0x000000231d1d7212 */ /* 0x000fe200078e782e */
[----:B------:R-:W-:Y:S01]  /*10d0*/  IMAD.SHL.U32 R35, R38, 0x2, RZ ;  /* 0x0000000226237824 */ /* 0x000fe200078e00ff */
[----:B------:R-:W-:Y:S02]  /*10e0*/  LOP3.LUT R50, R50, R45, RZ, 0xc0, !PT ;  /* 0x0000002d32327212 */ /* 0x000fe400078ec0ff */
[----:B------:R-:W-:-:S02]  /*10f0*/  LOP3.LUT R33, R33, R36, RZ, 0xc0, !PT ;  /* 0x0000002421217212 */ /* 0x000fc400078ec0ff */
[----:B------:R-:W-:Y:S02]  /*1100*/  @!P0 LOP3.LUT R35, R35, 0x1b, RZ, 0x3c, !PT ;  /* 0x0000001b23238812 */ /* 0x000fe400078e3cff */
[----:B------:R-:W-:Y:S01]  /*1110*/  LOP3.LUT R55, R33, R50, R29, 0x96, !PT ;  /* 0x0000003221377212 */ /* 0x000fe200078e961d */
[C---:B------:R-:W-:Y:S01]  /*1120*/  IMAD.SHL.U32 R29, R34.reuse, 0x8, RZ ;  /* 0x00000008221d7824 */ /* 0x040fe200078e00ff */
[----:B------:R-:W-:Y:S01]  /*1130*/  PRMT R50, R35, 0x8880, RZ ;  /* 0x0000888023327816 */ /* 0x000fe200000000ff */
[----:B------:R-:W-:-:S03]  /*1140*/  IMAD.SHL.U32 R33, R34, 0x4, RZ ;  /* 0x0000000422217824 */ /* 0x000fc600078e00ff */
[----:B------:R-:W-:Y:S01]  /*1150*/  PRMT R54, R29, 0x8880, RZ ;  /* 0x000088801d367816 */ /* 0x000fe200000000ff */
[----:B------:R-:W-:Y:S01]  /*1160*/  IMAD.MOV.U32 R29, RZ, RZ, R50 ;  /* 0x000000ffff1d7224 */ /* 0x000fe200078e0032 */
[----:B------:R-:W-:-:S03]  /*1170*/  PRMT R33, R33, 0x8880, RZ ;  /* 0x0000888021217816 */ /* 0x000fc600000000ff */
[----:B------:R-:W-:Y:S01]  /*1180*/  IMAD.MOV.U32 R50, RZ, RZ, R54 ;  /* 0x000000ffff327224 */ /* 0x000fe200078e0036 */
[----:B------:R-:W-:Y:S02]  /*1190*/  ISETP.GE.AND P0, PT, R29, RZ, PT ;  /* 0x000000ff1d00720c */ /* 0x000fe40003f06270 */
[----:B------:R-:W-:Y:S02]  /*11a0*/  SHF.R.S32.HI R29, RZ, 0x7, R33 ;  /* 0x00000007ff1d7819 */ /* 0x000fe40000011421 */
[----:B------:R-:W-:Y:S01]  /*11b0*/  SHF.R.S32.HI R50, RZ, 0x7, R50 ;  /* 0x00000007ff327819 */ /* 0x000fe20000011432 */
[----:B------:R-:W5:Y:S01]  /*11c0*/  LDL.S8 R33, [R8+0xc] ;  /* 0x00000c0008217983 */ /* 0x000f620000100200 */
[----:B------:R-:W-:Y:S02]  /*11d0*/  LOP3.LUT R29, R29, R42, RZ, 0xc0, !PT ;  /* 0x0000002a1d1d7212 */ /* 0x000fe400078ec0ff */
[----:B------:R-:W-:-:S04]  /*11e0*/  LOP3.LUT R50, R50, R41, RZ, 0xc0, !PT ;  /* 0x0000002932327212 */ /* 0x000fc800078ec0ff */
[----:B------:R-:W-:Y:S02]  /*11f0*/  LOP3.LUT R55, R29, R50, R55, 0x96, !PT ;  /* 0x000000321d377212 */ /* 0x000fe400078e9637 */
[----:B------:R-:W3:Y:S01]  /*1200*/  LDG.E.S8 R50, desc[UR14][R2.64+0x8] ;  /* 0x0000080e02327981 */ /* 0x000ee2000c1e1300 */
[----:B------:R-:W-:-:S05]  /*1210*/  IMAD.SHL.U32 R29, R35, 0x2, RZ ;  /* 0x00000002231d7824 */ /* 0x000fca00078e00ff */
[----:B------:R-:W-:Y:S01]  /*1220*/  @!P0 LOP3.LUT R29, R29, 0x1b, RZ, 0x3c, !PT ;  /* 0x0000001b1d1d8812 */ /* 0x000fe200078e3cff */
[----:B------:R-:W-:-:S03]  /*1230*/  IMAD.SHL.U32 R54, R34, 0x2, RZ ;  /* 0x0000000222367824 */ /* 0x000fc600078e00ff */
[----:B------:R-:W-:Y:S02]  /*1240*/  PRMT R57, R29, 0x8880, RZ ;  /* 0x000088801d397816 */ /* 0x000fe400000000ff */
[----:B------:R-:W-:Y:S02]  /*1250*/  PRMT R54, R54, 0x8880, RZ ;  /* 0x0000888036367816 */ /* 0x000fe400000000ff */
[----:B------:R-:W-:Y:S02]  /*1260*/  ISETP.GE.AND P0, PT, R57, RZ, PT ;  /* 0x000000ff3900720c */ /* 0x000fe40003f06270 */
[----:B------:R-:W-:Y:S02]  /*1270*/  LOP3.LUT R57, R34, 0xffff, RZ, 0xc0, !PT ;  /* 0x0000ffff22397812 */ /* 0x000fe400078ec0ff */
[----:B------:R-:W-:Y:S02]  /*1280*/  SHF.R.S32.HI R34, RZ, 0x7, R54 ;  /* 0x00000007ff227819 */ /* 0x000fe40000011436 */
[----:B------:R-:W-:Y:S01]  /*1290*/  SHF.R.U32.HI R57, RZ, 0x7, R57 ;  /* 0x00000007ff397819 */ /* 0x000fe20000011639 */
[----:B------:R0:W5:Y:S01]  /*12a0*/  LDG.E.S8 R54, desc[UR14][R4.64+0xc] ;  /* 0x00000c0e04367981 */ /* 0x000162000c1e1300 */
[----:B------:R-:W-:-:S02]  /*12b0*/  LOP3.LUT R34, R34, R43, RZ, 0xc0, !PT ;  /* 0x0000002b22227212 */ /* 0x000fc400078ec0ff */
[----:B------:R-:W-:Y:S02]  /*12c0*/  LOP3.LUT R57, R57, R40, RZ, 0xc0, !PT ;  /* 0x0000002839397212 */ /* 0x000fe400078ec0ff */
[----:B------:R-:W-:Y:S02]  /*12d0*/  R2UR UR6, R47 ;  /* 0x000000002f0672ca */ /* 0x000fe400000e0000 */
[----:B------:R-:W-:Y:S01]  /*12e0*/  LOP3.LUT R55, R57, R34, R55, 0x96, !PT ;  /* 0x0000002239377212 */ /* 0x000fe200078e9637 */
[----:B------:R-:W-:-:S05]  /*12f0*/  IMAD.SHL.U32 R34, R29, 0x2, RZ ;  /* 0x000000021d227824 */ /* 0x000fca00078e00ff */
[----:B------:R-:W-:-:S04]  /*1300*/  @!P0 LOP3.LUT R34, R34, 0x1b, RZ, 0x3c, !PT ;  /* 0x0000001b22228812 */ /* 0x000fc800078e3cff */
[----:B------:R-:W-:Y:S01]  /*1310*/  PRMT R47, R34, 0x8880, RZ ;  /* 0x00008880222f7816 */ /* 0x000fe200000000ff */
[----:B------:R-:W-:Y:S02]  /*1320*/  ULOP3.LUT UR7, UR6, 0x1, URZ, 0xc0, !UPT ;  /* 0x0000000106077892 */ /* 0x000fe4000f8ec0ff */
[----:B------:R-:W-:Y:S01]  /*1330*/  USHF.L.U32 UR8, UR6, 0x6, URZ ;  /* 0x0000000606087899 */ /* 0x000fe200080006ff */
[----:B------:R-:W-:Y:S01]  /*1340*/  ISETP.GE.AND P0, PT, R47, RZ, PT ;  /* 0x000000ff2f00720c */ /* 0x000fe20003f06270 */
[----:B------:R-:W-:Y:S02]  /*1350*/  USHF.L.U32 UR9, UR6, 0x5, URZ ;  /* 0x0000000506097899 */ /* 0x000fe400080006ff */
[----:B------:R-:W-:Y:S02]  /*1360*/  USHF.L.U32 UR10, UR6, 0x4, URZ ;  /* 0x00000004060a7899 */ /* 0x000fe400080006ff */
[----:B------:R-:W-:Y:S02]  /*1370*/  UIADD3 UR7, UPT, UPT, URZ, -UR7, URZ ;  /* 0x80000007ff077290 */ /* 0x000fe4000fffe0ff */
[----:B------:R-:W-:-:S02]  /*1380*/  UPRMT UR8, UR8, 0x8880, URZ ;  /* 0x0000888008087896 */ /* 0x000fc400080000ff */
[----:B------:R-:W-:Y:S02]  /*1390*/  USHF.L.U32 UR12, UR6, 0x2, URZ ;  /* 0x00000002060c7899 */ /* 0x000fe400080006ff */
[----:B------:R-:W-:Y:S02]  /*13a0*/  UPRMT UR9, UR9, 0x8880, URZ ;  /* 0x0000888009097896 */ /* 0x000fe400080000ff */
[----:B------:R-:W-:Y:S02]  /*13b0*/  USHF.L.U32 UR11, UR6, 0x3, URZ ;  /* 0x00000003060b7899 */ /* 0x000fe400080006ff */
[----:B------:R-:W-:Y:S02]  /*13c0*/  UPRMT UR10, UR10, 0x8880, URZ ;  /* 0x000088800a0a7896 */ /* 0x000fe400080000ff */
[----:B------:R-:W-:Y:S02]  /*13d0*/  UPRMT UR18, UR12, 0x8880, URZ ;  /* 0x000088800c127896 */ /* 0x000fe400080000ff */
[----:B------:R-:W-:Y:S01]  /*13e0*/  UPRMT UR12, UR7, 0x7710, URZ ;  /* 0x00007710070c7896 */ /* 0x000fe200080000ff */
[----:B------:R-:W-:Y:S01]  /*13f0*/  IMAD.SHL.U32 R47, R34, 0x2, RZ ;  /* 0x00000002222f7824 */ /* 0x000fe200078e00ff */
[----:B------:R-:W-:Y:S01]  /*1400*/  UPRMT UR11, UR11, 0x8880, URZ ;  /* 0x000088800b0b7896 */ /* 0x000fe200080000ff */
[----:B------:R-:W-:Y:S01]  /*1410*/  UMOV UR7, UR8 ;  /* 0x0000000800077c82 */ /* 0x000fe20008000000 */
[----:B------:R-:W-:Y:S01]  /*1420*/  UMOV UR8, UR9 ;  /* 0x0000000900087c82 */ /* 0x000fe20008000000 */
[----:B------:R-:W-:Y:S01]  /*1430*/  USHF.R.S32.HI UR7, URZ, 0x7, UR7 ;  /* 0x00000007ff077899 */ /* 0x000fe20008011407 */
[----:B------:R-:W-:Y:S01]  /*1440*/  UMOV UR9, UR10 ;  /* 0x0000000a00097c82 */ /* 0x000fe20008000000 */
[----:B------:R-:W-:Y:S01]  /*1450*/  @!P0 LOP3.LUT R47, R47, 0x1b, RZ, 0x3c, !PT ;  /* 0x0000001b2f2f8812 */ /* 0x000fe200078e3cff */
[----:B------:R-:W-:-:S02]  /*1460*/  USHF.R.S32.HI UR8, URZ, 0x7, UR8 ;  /* 0x00000007ff087899 */ /* 0x000fc40008011408 */
[----:B------:R-:W-:Y:S01]  /*1470*/  USHF.R.S32.HI UR9, URZ, 0x7, UR9 ;  /* 0x00000007ff097899 */ /* 0x000fe20008011409 */
[----:B------:R-:W-:Y:S01]  /*1480*/  LOP3.LUT R58, R44, UR7, RZ, 0xc0, !PT ;  /* 0x000000072c3a7c12 */ /* 0x000fe2000f8ec0ff */
[----:B------:R-:W-:Y:S01]  /*1490*/  UMOV UR10, UR11 ;  /* 0x0000000b000a7c82 */ /* 0x000fe20008000000 */
[----:B------:R-:W-:Y:S01]  /*14a0*/  UMOV UR11, UR18 ;  /* 0x00000012000b7c82 */ /* 0x000fe20008000000 */
[----:B------:R-:W-:Y:S01]  /*14b0*/  PRMT R57, R47, 0x8880, RZ ;  /* 0x000088802f397816 */ /* 0x000fe200000000ff */
[----:B------:R-:W-:Y:S01]  /*14c0*/  USHF.R.S32.HI UR10, URZ, 0x7, UR10 ;  /* 0x00000007ff0a7899 */ /* 0x000fe2000801140a */
[----:B0-----:R-:W-:Y:S01]  /*14d0*/  LOP3.LUT R5, R38, UR8, RZ, 0xc0, !PT ;  /* 0x0000000826057c12 */ /* 0x001fe2000f8ec0ff */
[----:B------:R-:W-:Y:S01]  /*14e0*/  USHF.R.S32.HI UR7, URZ, 0x7, UR11 ;  /* 0x00000007ff077899 */ /* 0x000fe2000801140b */
[----:B------:R-:W-:Y:S01]  /*14f0*/  LOP3.LUT R58, R58, UR12, R39, 0x78, !PT ;  /* 0x0000000c3a3a7c12 */ /* 0x000fe2000f8e7827 */
[----:B------:R-:W-:Y:S01]  /*1500*/  USHF.L.U32 UR13, UR6, 0x1, URZ ;  /* 0x00000001060d7899 */ /* 0x000fe200080006ff */
[----:B------:R-:W-:-:S02]  /*1510*/  LOP3.LUT R4, R35, UR9, RZ, 0xc0, !PT ;  /* 0x0000000923047c12 */ /* 0x000fc4000f8ec0ff */
[----:B------:R-:W-:Y:S01]  /*1520*/  ISETP.GE.AND P0, PT, R57, RZ, PT ;  /* 0x000000ff3900720c */ /* 0x000fe20003f06270 */
[----:B------:R-:W-:Y:S01]  /*1530*/  UPRMT UR13, UR13, 0x8880, URZ ;  /* 0x000088800d0d7896 */ /* 0x000fe200080000ff */
[----:B------:R-:W-:Y:S02]  /*1540*/  LOP3.LUT R4, R4, R5, R58, 0x96, !PT ;  /* 0x0000000504047212 */ /* 0x000fe400078e963a */
[----:B------:R-:W-:Y:S02]  /*1550*/  LOP3.LUT R5, R29, UR10, RZ, 0xc0, !PT ;  /* 0x0000000a1d057c12 */ /* 0x000fe4000f8ec0ff */
[----:B------:R-:W-:Y:S01]  /*1560*/  LOP3.LUT R2, R34, UR7, RZ, 0xc0, !PT ;  /* 0x0000000722027c12 */ /* 0x000fe2000f8ec0ff */
[----:B------:R-:W-:Y:S02]  /*1570*/  UPRMT UR7, UR13, 0x7710, URZ ;  /* 0x000077100d077896 */ /* 0x000fe400080000ff */
[----:B------:R-:W-:Y:S01]  /*1580*/  ULOP3.LUT UR6, UR6, 0xffff, URZ, 0xc0, !UPT ;  /* 0x0000ffff06067892 */ /* 0x000fe2000f8ec0ff */
[----:B------:R-:W-:Y:S01]  /*1590*/  LOP3.LUT R2, R2, R5, R4, 0x96, !PT ;  /* 0x0000000502027212 */ /* 0x000fe200078e9604 */
[----:B------:R-:W-:Y:S01]  /*15a0*/  IMAD.SHL.U32 R4, R47, 0x2, RZ ;  /* 0x000000022f047824 */ /* 0x000fe200078e00ff */
[----:B------:R-:W-:-:S02]  /*15b0*/  USHF.R.U32.HI UR7, URZ, 0x7, UR7 ;  /* 0x00000007ff077899 */ /* 0x000fc40008011607 */
[----:B------:R-:W-:Y:S02]  /*15c0*/  USHF.R.U32.HI UR6, URZ, 0x7, UR6 ;  /* 0x00000007ff067899 */ /* 0x000fe40008011606 */
[----:B------:R-:W-:Y:S02]  /*15d0*/  @!P0 LOP3.LUT R4, R4, 0x1b, RZ, 0x3c, !PT ;  /* 0x0000001b04048812 */ /* 0x000fe400078e3cff */
[----:B------:R-:W-:Y:S02]  /*15e0*/  LOP3.LUT R3, R47, UR7, RZ, 0xc0, !PT ;  /* 0x000000072f037c12 */ /* 0x000fe4000f8ec0ff */
[----:B------:R-:W-:-:S04]  /*15f0*/  LOP3.LUT R5, R4, UR6, RZ, 0xc0, !PT ;  /* 0x0000000604057c12 */ /* 0x000fc8000f8ec0ff */
[----:B------:R-:W-:Y:S01]  /*1600*/  LOP3.LUT R5, R5, R3, R2, 0x96, !PT ;  /* 0x0000000305057212 */ /* 0x000fe200078e9602 */
[----:B------:R-:W-:-:S05]  /*1610*/  IMAD.SHL.U32 R2, R48, 0x40, RZ ;  /* 0x0000004030027824 */ /* 0x000fca00078e00ff */
[----:B------:R-:W-:Y:S02]  /*1620*/  PRMT R3, R2, 0x8880, RZ ;  /* 0x0000888002037816 */ /* 0x000fe400000000ff */
[----:B------:R-:W-:Y:S02]  /*1630*/  LOP3.LUT R2, R48, 0x1, RZ, 0xc0, !PT ;  /* 0x0000000130027812 */ /* 0x000fe400078ec0ff */
[----:B------:R-:W-:-:S03]  /*1640*/  SHF.R.S32.HI R3, RZ, 0x7, R3 ;  /* 0x00000007ff037819 */ /* 0x000fc60000011403 */
[----:B------:R-:W-:Y:S01]  /*1650*/  IMAD.MOV R2, RZ, RZ, -R2 ;  /* 0x000000ffff027224 */ /* 0x000fe200078e0a02 */
[----:B------:R-:W-:-:S04]  /*1660*/  LOP3.LUT R5, R5, R56, R53, 0x96, !PT ;  /* 0x0000003805057212 */ /* 0x000fc800078e9635 */
[----:B------:R-:W-:Y:S02]  /*1670*/  PRMT R53, R2, 0x7710, RZ ;  /* 0x0000771002357816 */ /* 0x000fe400000000ff */
[----:B------:R-:W-:Y:S01]  /*1680*/  LOP3.LUT R2, R3, R44, RZ, 0xc0, !PT ;  /* 0x0000002c03027212 */ /* 0x000fe200078ec0ff */
[----:B------:R-:W-:-:S03]  /*1690*/  IMAD.SHL.U32 R3, R48, 0x20, RZ ;  /* 0x0000002030037824 */ /* 0x000fc600078e00ff */
[----:B------:R-:W-:Y:S01]  /*16a0*/  LOP3.LUT R2, R2, R53, R39, 0x78, !PT ;  /* 0x0000003502027212 */ /* 0x000fe200078e7827 */
[----:B------:R-:W-:Y:S01]  /*16b0*/  IMAD.SHL.U32 R53, R48, 0x10, RZ ;  /* 0x0000001030357824 */ /* 0x000fe200078e00ff */
[----:B------:R-:W-:-:S04]  /*16c0*/  PRMT R3, R3, 0x8880, RZ ;  /* 0x0000888003037816 */ /* 0x000fc800000000ff */
[----:B------:R-:W-:Y:S02]  /*16d0*/  PRMT R56, R53, 0x8880, RZ ;  /* 0x0000888035387816 */ /* 0x000fe400000000ff */
[----:B------:R-:W-:Y:S02]  /*16e0*/  SHF.R.S32.HI R3, RZ, 0x7, R3 ;  /* 0x00000007ff037819 */ /* 0x000fe40000011403 */
[----:B------:R-:W-:Y:S02]  /*16f0*/  SHF.R.S32.HI R56, RZ, 0x7, R56 ;  /* 0x00000007ff387819 */ /* 0x000fe40000011438 */
[----:B------:R-:W-:Y:S02]  /*1700*/  LOP3.LUT R3, R3, R38, RZ, 0xc0, !PT ;  /* 0x0000002603037212 */ /* 0x000fe400078ec0ff */
        /* <DEDUP_REMOVED lines=9> */
[----:B------:R-:W-:-:S04]  /*17a0*/  LOP3.LUT R3, R56, R29, RZ, 0xc0, !PT ;  /* 0x0000001d38037212 */ /* 0x000fc800078ec0ff */
[----:B------:R-:W-:Y:S01]  /*17b0*/  LOP3.LUT R2, R53, R3, R2, 0x96, !PT ;  /* 0x0000000335027212 */ /* 0x000fe200078e9602 */
[C---:B------:R-:W-:Y:S01]  /*17c0*/  IMAD.SHL.U32 R3, R48.reuse, 0x2, RZ ;  /* 0x0000000230037824 */ /* 0x040fe200078e00ff */
[----:B------:R-:W-:-:S04]  /*17d0*/  LOP3.LUT R53, R48, 0xffff, RZ, 0xc0, !PT ;  /* 0x0000ffff30357812 */ /* 0x000fc800078ec0ff */
[----:B------:R-:W-:-:S04]  /*17e0*/  PRMT R3, R3, 0x8880, RZ ;  /* 0x0000888003037816 */ /* 0x000fc800000000ff */
[----:B------:R-:W-:Y:S02]  /*17f0*/  PRMT R3, R3, 0x7710, RZ ;  /* 0x0000771003037816 */ /* 0x000fe400000000ff */
[----:B------:R-:W-:Y:S02]  /*1800*/  SHF.R.U32.HI R53, RZ, 0x7, R53 ;  /* 0x00000007ff357819 */ /* 0x000fe40000011635 */
[----:B------:R-:W-:Y:S02]  /*1810*/  SHF.R.U32.HI R48, RZ, 0x7, R3 ;  /* 0x00000007ff307819 */ /* 0x000fe40000011603 */
[----:B------:R-:W-:Y:S02]  /*1820*/  LOP3.LUT R53, R53, R4, RZ, 0xc0, !PT ;  /* 0x0000000435357212 */ /* 0x000fe400078ec0ff */
[----:B------:R-:W-:Y:S01]  /*1830*/  LOP3.LUT R3, R48, R47, RZ, 0xc0, !PT ;  /* 0x0000002f30037212 */ /* 0x000fe200078ec0ff */
[----:B--2---:R-:W-:-:S03]  /*1840*/  IMAD.SHL.U32 R56, R49, 0x40, RZ ;  /* 0x0000004031387824 */ /* 0x004fc600078e00ff */
[----:B------:R-:W-:Y:S02]  /*1850*/  LOP3.LUT R2, R53, R3, R2, 0x96, !PT ;  /* 0x0000000335027212 */ /* 0x000fe400078e9602 */
[----:B------:R-:W-:Y:S02]  /*1860*/  LOP3.LUT R3, R49, 0x1, RZ, 0xc0, !PT ;  /* 0x0000000131037812 */ /* 0x000fe400078ec0ff */
[----:B------:R-:W-:-:S03]  /*1870*/  PRMT R48, R56, 0x8880, RZ ;  /* 0x0000888038307816 */ /* 0x000fc600000000ff */
[----:B------:R-:W-:Y:S01]  /*1880*/  IMAD.MOV R53, RZ, RZ, -R3 ;  /* 0x000000ffff357224 */ /* 0x000fe200078e0a03 */
[----:B------:R-:W-:Y:S02]  /*1890*/  SHF.R.S32.HI R3, RZ, 0x7, R48 ;  /* 0x00000007ff037819 */ /* 0x000fe40000011430 */
[----:B------:R-:W-:Y:S01]  /*18a0*/  LOP3.LUT R48, R2, R55, R52, 0x96, !PT ;  /* 0x0000003702307212 */ /* 0x000fe200078e9634 */
[----:B------:R-:W-:Y:S01]  /*18b0*/  IMAD.SHL.U32 R52, R49, 0x20, RZ ;  /* 0x0000002031347824 */ /* 0x000fe200078e00ff */
[----:B------:R-:W-:Y:S02]  /*18c0*/  PRMT R2, R53, 0x7710, RZ ;  /* 0x0000771035027816 */ /* 0x000fe400000000ff */
[----:B------:R-:W-:Y:S01]  /*18d0*/  LOP3.LUT R3, R3, R12, RZ, 0xc0, !PT ;  /* 0x0000000c03037212 */ /* 0x000fe200078ec0ff */
[----:B------:R-:W-:Y:S01]  /*18e0*/  IMAD.SHL.U32 R53, R49, 0x10, RZ ;  /* 0x0000001031357824 */ /* 0x000fe200078e00ff */
[----:B------:R-:W-:Y:S02]  /*18f0*/  PRMT R55, R52, 0x8880, RZ ;  /* 0x0000888034377816 */ /* 0x000fe400000000ff */
[----:B------:R-:W-:Y:S01]  /*1900*/  LOP3.LUT R2, R3, R2, R32, 0x78, !PT ;  /* 0x0000000203027212 */ /* 0x000fe200078e7820 */
[----:B------:R-:W-:Y:S01]  /*1910*/  IMAD.SHL.U32 R3, R49, 0x8, RZ ;  /* 0x0000000831037824 */ /* 0x000fe200078e00ff */
[----:B------:R-:W-:Y:S01]  /*1920*/  PRMT R56, R53, 0x8880, RZ ;  /* 0x0000888035387816 */ /* 0x000fe200000000ff */
[----:B------:R-:W-:-:S02]  /*1930*/  IMAD.SHL.U32 R52, R49, 0x4, RZ ;  /* 0x0000000431347824 */ /* 0x000fc400078e00ff */
[----:B------:R-:W-:Y:S01]  /*1940*/  IMAD.MOV.U32 R53, RZ, RZ, R55 ;  /* 0x000000ffff357224 */ /* 0x000fe200078e0037 */
[----:B------:R-:W-:Y:S02]  /*1950*/  PRMT R3, R3, 0x8880, RZ ;  /* 0x0000888003037816 */ /* 0x000fe400000000ff */
[----:B------:R-:W-:Y:S02]  /*1960*/  PRMT R55, R52, 0x8880, RZ ;  /* 0x0000888034377816 */ /* 0x000fe400000000ff */
[----:B------:R-:W-:Y:S01]  /*1970*/  SHF.R.S32.HI R52, RZ, 0x7, R53 ;  /* 0x00000007ff347819 */ /* 0x000fe20000011435 */
[----:B------:R-:W-:Y:S01]  /*1980*/  IMAD.MOV.U32 R53, RZ, RZ, R3 ;  /* 0x000000ffff357224 */ /* 0x000fe200078e0003 */
[----:B------:R-:W-:Y:S02]  /*1990*/  SHF.R.S32.HI R56, RZ, 0x7, R56 ;  /* 0x00000007ff387819 */ /* 0x000fe40000011438 */
[----:B------:R-:W-:Y:S02]  /*19a0*/  LOP3.LUT R3, R52, R37, RZ, 0xc0, !PT ;  /* 0x0000002534037212 */ /* 0x000fe400078ec0ff */
[----:B------:R-:W-:-:S02]  /*19b0*/  LOP3.LUT R56, R56, R15, RZ, 0xc0, !PT ;  /* 0x0000000f38387212 */ /* 0x000fc400078ec0ff */
[----:B------:R-:W-:Y:S02]  /*19c0*/  SHF.R.S32.HI R53, RZ, 0x7, R53 ;  /* 0x00000007ff357819 */ /* 0x000fe40000011435 */
[----:B------:R-:W-:Y:S02]  /*19d0*/  SHF.R.S32.HI R55, RZ, 0x7, R55 ;  /* 0x00000007ff377819 */ /* 0x000fe40000011437 */
[----:B------:R-:W-:Y:S01]  /*19e0*/  LOP3.LUT R2, R56, R3, R2, 0x96, !PT ;  /* 0x0000000338027212 */ /* 0x000fe200078e9602 */
[----:B----4-:R-:W-:Y:S01]  /*19f0*/  IMAD.SHL.U32 R3, R51, 0x40, RZ ;  /* 0x0000004033037824 */ /* 0x010fe200078e00ff */
[----:B------:R-:W-:Y:S02]  /*1a00*/  LOP3.LUT R53, R53, R14, RZ, 0xc0, !PT ;  /* 0x0000000e35357212 */ /* 0x000fe400078ec0ff */
[----:B------:R-:W-:Y:S01]  /*1a10*/  LOP3.LUT R55, R55, R30, RZ, 0xc0, !PT ;  /* 0x0000001e37377212 */ /* 0x000fe200078ec0ff */
[----:B------:R-:W-:-:S03]  /*1a20*/  IMAD.SHL.U32 R52, R51, 0x20, RZ ;  /* 0x0000002033347824 */ /* 0x000fc600078e00ff */
[----:B------:R-:W-:Y:S02]  /*1a30*/  LOP3.LUT R2, R55, R53, R2, 0x96, !PT ;  /* 0x0000003537027212 */ /* 0x000fe400078e9602 */
[----:B------:R-:W-:Y:S01]  /*1a40*/  PRMT R55, R3, 0x8880, RZ ;  /* 0x0000888003377816 */ /* 0x000fe200000000ff */
[C---:B------:R-:W-:Y:S01]  /*1a50*/  IMAD.SHL.U32 R53, R51.reuse, 0x10, RZ ;  /* 0x0000001033357824 */ /* 0x040fe200078e00ff */
[----:B------:R-:W-:Y:S02]  /*1a60*/  LOP3.LUT R3, R51, 0x1, RZ, 0xc0, !PT ;  /* 0x0000000133037812 */ /* 0x000fe400078ec0ff */
[----:B------:R-:W-:Y:S02]  /*1a70*/  PRMT R52, R52, 0x8880, RZ ;  /* 0x0000888034347816 */ /* 0x000fe400000000ff */
[----:B------:R-:W-:Y:S01]  /*1a80*/  PRMT R53, R53, 0x8880, RZ ;  /* 0x0000888035357816 */ /* 0x000fe200000000ff */
[----:B------:R-:W-:Y:S01]  /*1a90*/  IMAD.MOV R56, RZ, RZ, -R3 ;  /* 0x000000ffff387224 */ /* 0x000fe200078e0a03 */
[----:B------:R-:W-:-:S02]  /*1aa0*/  SHF.R.S32.HI R3, RZ, 0x7, R55 ;  /* 0x00000007ff037819 */ /* 0x000fc40000011437 */
[----:B------:R-:W-:Y:S02]  /*1ab0*/  SHF.R.S32.HI R52, RZ, 0x7, R52 ;  /* 0x00000007ff347819 */ /* 0x000fe40000011434 */
[----:B------:R-:W-:Y:S02]  /*1ac0*/  PRMT R55, R56, 0x7710, RZ ;  /* 0x0000771038377816 */ /* 0x000fe400000000ff */
[----:B------:R-:W-:Y:S02]  /*1ad0*/  LOP3.LUT R3, R3, R0, RZ, 0xc0, !PT ;  /* 0x0000000003037212 */ /* 0x000fe400078ec0ff */
[----:B------:R-:W-:Y:S02]  /*1ae0*/  SHF.R.S32.HI R53, RZ, 0x7, R53 ;  /* 0x00000007ff357819 */ /* 0x000fe40000011435 */
[----:B------:R-:W-:Y:S02]  /*1af0*/  LOP3.LUT R3, R3, R55, R46, 0x78, !PT ;  /* 0x0000003703037212 */ /* 0x000fe400078e782e */
[----:B------:R-:W-:-:S02]  /*1b00*/  LOP3.LUT R52, R52, R45, RZ, 0xc0, !PT ;  /* 0x0000002d34347212 */ /* 0x000fc400078ec0ff */
[----:B------:R-:W-:-:S04]  /*1b10*/  LOP3.LUT R53, R53, R36, RZ, 0xc0, !PT ;  /* 0x0000002435357212 */ /* 0x000fc800078ec0ff */
[----:B------:R-:W-:Y:S01]  /*1b20*/  LOP3.LUT R3, R53, R52, R3, 0x96, !PT ;  /* 0x0000003435037212 */ /* 0x000fe200078e9603 */
[C---:B------:R-:W-:Y:S02]  /*1b30*/  IMAD.SHL.U32 R52, R51.reuse, 0x8, RZ ;  /* 0x0000000833347824 */ /* 0x040fe400078e00ff */
[----:B------:R-:W-:-:S03]  /*1b40*/  IMAD.SHL.U32 R53, R51, 0x4, RZ ;  /* 0x0000000433357824 */ /* 0x000fc600078e00ff */
[----:B------:R-:W-:Y:S02]  /*1b50*/  PRMT R52, R52, 0x8880, RZ ;  /* 0x0000888034347816 */ /* 0x000fe400000000ff */
[----:B------:R-:W-:Y:S02]  /*1b60*/  PRMT R53, R53, 0x8880, RZ ;  /* 0x0000888035357816 */ /* 0x000fe400000000ff */
[----:B------:R-:W-:Y:S02]  /*1b70*/  SHF.R.S32.HI R52, RZ, 0x7, R52 ;  /* 0x00000007ff347819 */ /* 0x000fe40000011434 */
[----:B------:R-:W-:Y:S02]  /*1b80*/  SHF.R.S32.HI R53, RZ, 0x7, R53 ;  /* 0x00000007ff357819 */ /* 0x000fe40000011435 */
[----:B------:R-:W-:Y:S02]  /*1b90*/  LOP3.LUT R52, R52, R41, RZ, 0xc0, !PT ;  /* 0x0000002934347212 */ /* 0x000fe400078ec0ff */
[----:B------:R-:W-:-:S04]  /*1ba0*/  LOP3.LUT R53, R53, R42, RZ, 0xc0, !PT ;  /* 0x0000002a35357212 */ /* 0x000fc800078ec0ff */
[----:B------:R-:W-:Y:S01]  /*1bb0*/  LOP3.LUT R3, R53, R52, R3, 0x96, !PT ;  /* 0x0000003435037212 */ /* 0x000fe200078e9603 */
[----:B------:R-:W-:Y:S02]  /*1bc0*/  IMAD.SHL.U32 R52, R49, 0x2, RZ ;  /* 0x0000000231347824 */ /* 0x000fe400078e00ff */
[----:B------:R-:W-:Y:S01]  /*1bd0*/  IMAD.SHL.U32 R53, R51, 0x2, RZ ;  /* 0x0000000233357824 */ /* 0x000fe200078e00ff */
[----:B------:R-:W-:Y:S02]  /*1be0*/  LOP3.LUT R56, R49, 0xffff, RZ, 0xc0, !PT ;  /* 0x0000ffff31387812 */ /* 0x000fe400078ec0ff */
[----:B------:R-:W-:Y:S02]  /*1bf0*/  PRMT R52, R52, 0x8880, RZ ;  /* 0x0000888034347816 */ /* 0x000fe400000000ff */
[----:B------:R-:W-:Y:S02]  /*1c00*/  PRMT R58, R53, 0x8880, RZ ;  /* 0x00008880353a7816 */ /* 0x000fe400000000ff */
[----:B------:R-:W-:-:S02]  /*1c10*/  LOP3.LUT R51, R51, 0xffff, RZ, 0xc0, !PT ;  /* 0x0000ffff33337812 */ /* 0x000fc400078ec0ff */
[----:B------:R-:W-:Y:S02]  /*1c20*/  SHF.R.S32.HI R52, RZ, 0x7, R52 ;  /* 0x00000007ff347819 */ /* 0x000fe40000011434 */
[----:B------:R-:W-:Y:S02]  /*1c30*/  SHF.R.U32.HI R56, RZ, 0x7, R56 ;  /* 0x00000007ff387819 */ /* 0x000fe40000011638 */
[----:B------:R-:W-:Y:S02]  /*1c40*/  SHF.R.S32.HI R58, RZ, 0x7, R58 ;  /* 0x00000007ff3a7819 */ /* 0x000fe4000001143a */
[----:B------:R-:W-:Y:S02]  /*1c50*/  SHF.R.U32.HI R51, RZ, 0x7, R51 ;  /* 0x00000007ff337819 */ /* 0x000fe40000011633 */
[----:B------:R-:W-:Y:S02]  /*1c60*/  LOP3.LUT R49, R52, R13, RZ, 0xc0, !PT ;  /* 0x0000000d34317212 */ /* 0x000fe400078ec0ff */
[----:B------:R-:W-:Y:S01]  /*1c70*/  LOP3.LUT R56, R56, R31, RZ, 0xc0, !PT ;  /* 0x0000001f38387212 */ /* 0x000fe200078ec0ff */
[----:B---3--:R-:W-:Y:S01]  /*1c80*/  IMAD.SHL.U32 R52, R50, 0x40, RZ ;  /* 0x0000004032347824 */ /* 0x008fe200078e00ff */
[----:B------:R-:W-:-:S02]  /*1c90*/  LOP3.LUT R58, R58, R43, RZ, 0xc0, !PT ;  /* 0x0000002b3a3a7212 */ /* 0x000fc400078ec0ff */
[----:B------:R-:W-:Y:S02]  /*1ca0*/  LOP3.LUT R51, R51, R40, RZ, 0xc0, !PT ;  /* 0x0000002833337212 */ /* 0x000fe400078ec0ff */
[----:B------:R-:W-:Y:S02]  /*1cb0*/  LOP3.LUT R2, R56, R49, R2, 0x96, !PT ;  /* 0x0000003138027212 */ /* 0x000fe400078e9602 */
[----:B------:R-:W-:Y:S02]  /*1cc0*/  LOP3.LUT R49, R50, 0x1, RZ, 0xc0, !PT ;  /* 0x0000000132317812 */ /* 0x000fe400078ec0ff */
[----:B------:R-:W-:Y:S01]  /*1cd0*/  PRMT R53, R52, 0x8880, RZ ;  /* 0x0000888034357816 */ /* 0x000fe200000000ff */
[C---:B------:R-:W-:Y:S01]  /*1ce0*/  IMAD.SHL.U32 R52, R50.reuse, 0x10, RZ ;  /* 0x0000001032347824 */ /* 0x040fe200078e00ff */
[----:B------:R-:W-:Y:S01]  /*1cf0*/  LOP3.LUT R3, R51, R58, R3, 0x96, !PT ;  /* 0x0000003a33037212 */ /* 0x000fe200078e9603 */
[----:B------:R-:W-:Y:S01]  /*1d00*/  IMAD.SHL.U32 R51, R50, 0x20, RZ ;  /* 0x0000002032337824 */ /* 0x000fe200078e00ff */
[----:B-----5:R-:W-:Y:S01]  /*1d10*/  ISETP.GE.AND P0, PT, R33, RZ, PT ;  /* 0x000000ff2100720c */ /* 0x020fe20003f06270 */
[----:B------:R-:W-:Y:S01]  /*1d20*/  IMAD.MOV R55, RZ, RZ, -R49 ;  /* 0x000000ffff377224 */ /* 0x000fe200078e0a31 */
[----:B------:R-:W-:-:S02]  /*1d30*/  SHF.R.S32.HI R49, RZ, 0x7, R53 ;  /* 0x00000007ff317819 */ /* 0x000fc40000011435 */
[----:B------:R-:W-:Y:S02]  /*1d40*/  PRMT R53, R51, 0x8880, RZ ;  /* 0x0000888033357816 */ /* 0x000fe400000000ff */
[----:B------:R-:W-:Y:S02]  /*1d50*/  PRMT R56, R52, 0x8880, RZ ;  /* 0x0000888034387816 */ /* 0x000fe400000000ff */
[----:B------:R-:W-:Y:S01]  /*1d60*/  LOP3.LUT R52, R49, R44, RZ, 0xc0, !PT ;  /* 0x0000002c31347212 */ /* 0x000fe200078ec0ff */
[----:B------:R-:W-:Y:S01]  /*1d70*/  IMAD.SHL.U32 R49, R33, 0x2, RZ ;  /* 0x0000000221317824 */ /* 0x000fe200078e00ff */
[----:B------:R-:W-:Y:S02]  /*1d80*/  PRMT R51, R55, 0x7710, RZ ;  /* 0x0000771037337816 */ /* 0x000fe400000000ff */
[----:B------:R-:W-:Y:S02]  /*1d90*/  SHF.R.S32.HI R53, RZ, 0x7, R53 ;  /* 0x00000007ff357819 */ /* 0x000fe40000011435 */
[----:B------:R-:W-:-:S02]  /*1da0*/  SHF.R.S32.HI R56, RZ, 0x7, R56 ;  /* 0x00000007ff387819 */ /* 0x000fc40000011438 */
[----:B------:R-:W-:Y:S02]  /*1db0*/  LOP3.LUT R51, R52, R51, R39, 0x78, !PT ;  /* 0x0000003334337212 */ /* 0x000fe400078e7827 */
[----:B------:R-:W-:Y:S02]  /*1dc0*/  LOP3.LUT R52, R53, R38, RZ, 0xc0, !PT ;  /* 0x0000002635347212 */ /* 0x000fe400078ec0ff */
[----:B------:R-:W-:Y:S02]  /*1dd0*/  LOP3.LUT R56, R56, R35, RZ, 0xc0, !PT ;  /* 0x0000002338387212 */ /* 0x000fe400078ec0ff */
[----:B------:R-:W-:Y:S01]  /*1de0*/  @!P0 LOP3.LUT R49, R49, 0x1b, RZ, 0x3c, !PT ;  /* 0x0000001b31318812 */ /* 0x000fe200078e3cff */
[----:B------:R-:W-:Y:S01]  /*1df0*/  IMAD.SHL.U32 R53, R50, 0x4, RZ ;  /* 0x0000000432357824 */ /* 0x000fe200078e00ff */
[----:B------:R-:W-:Y:S01]  /*1e00*/  LOP3.LUT R51, R56, R52, R51, 0x96, !PT ;  /* 0x0000003438337212 */ /* 0x000fe200078e9633 */
[----:B------:R-:W-:Y:S01]  /*1e10*/  IMAD.SHL.U32 R52, R50, 0x8, RZ ;  /* 0x0000000832347824 */ /* 0x000fe200078e00ff */
[----:B------:R-:W-:-:S02]  /*1e20*/  PRMT R55, R49, 0x8880, RZ ;  /* 0x0000888031377816 */ /* 0x000fc400000000ff */
[----:B------:R-:W-:Y:S02]  /*1e30*/  PRMT R53, R53, 0x8880, RZ ;  /* 0x0000888035357816 */ /* 0x000fe400000000ff */
[----:B------:R-:W-:Y:S01]  /*1e40*/  ISETP.GE.AND P0, PT, R55, RZ, PT ;  /* 0x000000ff3700720c */ /* 0x000fe20003f06270 */
[----:B------:R-:W-:Y:S01]  /*1e50*/  IMAD.SHL.U32 R55, R50, 0x2, RZ ;  /* 0x0000000232377824 */ /* 0x000fe200078e00ff */
[----:B------:R-:W-:Y:S02]  /*1e60*/  PRMT R52, R52, 0x8880, RZ ;  /* 0x0000888034347816 */ /* 0x000fe400000000ff */
[----:B------:R-:W-:Y:S02]  /*1e70*/  SHF.R.S32.HI R53, RZ, 0x7, R53 ;  /* 0x00000007ff357819 */ /* 0x000fe40000011435 */
[----:B------:R-:W-:Y:S02]  /*1e80*/  SHF.R.S32.HI R52, RZ, 0x7, R52 ;  /* 0x00000007ff347819 */ /* 0x000fe40000011434 */
[----:B------:R-:W-:-:S02]  /*1e90*/  PRMT R55, R55, 0x8880, RZ ;  /* 0x0000888037377816 */ /* 0x000fc400000000ff */
[----:B------:R-:W-:Y:S02]  /*1ea0*/  LOP3.LUT R52, R52, R29, RZ, 0xc0, !PT ;  /* 0x0000001d34347212 */ /* 0x000fe400078ec0ff */
[----:B------:R-:W-:Y:S02]  /*1eb0*/  LOP3.LUT R53, R53, R34, RZ, 0xc0, !PT ;  /* 0x0000002235357212 */ /* 0x000fe400078ec0ff */
[----:B------:R-:W-:Y:S02]  /*1ec0*/  PRMT R55, R55, 0x7710, RZ ;  /* 0x0000771037377816 */ /* 0x000fe400000000ff */
[----:B------:R-:W-:Y:S02]  /*1ed0*/  LOP3.LUT R56, R50, 0xffff, RZ, 0xc0, !PT ;  /* 0x0000ffff32387812 */ /* 0x000fe400078ec0ff */
[----:B------:R-:W-:Y:S01]  /*1ee0*/  LOP3.LUT R52, R53, R52, R51, 0x96, !PT ;  /* 0x0000003435347212 */ /* 0x000fe200078e9633 */
[----:B------:R-:W-:Y:S01]  /*1ef0*/  IMAD.SHL.U32 R51, R49, 0x2, RZ ;  /* 0x0000000231337824 */ /* 0x000fe200078e00ff */
[----:B------:R-:W-:-:S02]  /*1f00*/  SHF.R.U32.HI R50, RZ, 0x7, R55 ;  /* 0x00000007ff327819 */ /* 0x000fc40000011637 */
[----:B------:R-:W-:Y:S02]  /*1f10*/  SHF.R.U32.HI R55, RZ, 0x7, R56 ;  /* 0x00000007ff377819 */ /* 0x000fe40000011638 */
[----:B------:R-:W-:Y:S02]  /*1f20*/  LOP3.LUT R53, R50, R47, RZ, 0xc0, !PT ;  /* 0x0000002f32357212 */ /* 0x000fe400078ec0ff */
[----:B------:R-:W-:Y:S01]  /*1f30*/  LOP3.LUT R55, R55, R4, RZ, 0xc0, !PT ;  /* 0x0000000437377212 */ /* 0x000fe200078ec0ff */
[----:B------:R-:W-:Y:S01]  /*1f40*/  IMAD.SHL.U32 R50, R6, 0x40, RZ ;  /* 0x0000004006327824 */ /* 0x000fe200078e00ff */
[----:B------:R-:W-:Y:S02]  /*1f50*/  @!P0 LOP3.LUT R51, R51, 0x1b, RZ, 0x3c, !PT ;  /* 0x0000001b33338812 */ /* 0x000fe400078e3cff */
[----:B------:R-:W-:Y:S02]  /*1f60*/  LOP3.LUT R52, R55, R53, R52, 0x96, !PT ;  /* 0x0000003537347212 */ /* 0x000fe400078e9634 */
[----:B------:R-:W-:-:S02]  /*1f70*/  PRMT R53, R51, 0x8880, RZ ;  /* 0x0000888033357816 */ /* 0x000fc400000000ff */
[----:B------:R-:W-:Y:S02]  /*1f80*/  PRMT R55, R50, 0x8880, RZ ;  /* 0x0000888032377816 */ /* 0x000fe400000000ff */
[----:B------:R-:W-:Y:S01]  /*1f90*/  LOP3.LUT R50, R52, R3, R2, 0x96, !PT ;  /* 0x0000000334327212 */ /* 0x000fe200078e9602 */
[----:B------:R-:W-:Y:S01]  /*1fa0*/  IMAD.MOV.U32 R3, RZ, RZ, R53 ;  /* 0x000000ffff037224 */ /* 0x000fe200078e0035 */
[----:B------:R-:W-:Y:S01]  /*1fb0*/  LOP3.LUT R2, R6, 0x1, RZ, 0xc0, !PT ;  /* 0x0000000106027812 */ /* 0x000fe200078ec0ff */
[----:B------:R-:W-:-:S03]  /*1fc0*/  IMAD.MOV.U32 R52, RZ, RZ, R55 ;  /* 0x000000ffff347224 */ /* 0x000fc600078e0037 */
[----:B------:R-:W-:Y:S01]  /*1fd0*/  ISETP.GE.AND P0, PT, R3, RZ, PT ;  /* 0x000000ff0300720c */ /* 0x000fe20003f06270 */
[----:B------:R-:W-:Y:S01]  /*1fe0*/  IMAD.MOV R58, RZ, RZ, -R2 ;  /* 0x000000ffff3a7224 */ /* 0x000fe200078e0a02 */
[----:B------:R-:W-:Y:S01]  /*1ff0*/  SHF.R.S32.HI R2, RZ, 0x7, R52 ;  /* 0x00000007ff027819 */ /* 0x000fe20000011434 */
[----:B------:R-:W-:-:S03]  /*2000*/  IMAD.SHL.U32 R3, R6, 0x20, RZ ;  /* 0x0000002006037824 */ /* 0x000fc600078e00ff */
[----:B------:R-:W-:Y:S02]  /*2010*/  PRMT R58, R58, 0x7710, RZ ;  /* 0x000077103a3a7816 */ /* 0x000fe400000000ff */
[----:B------:R-:W-:Y:S02]  /*2020*/  LOP3.LUT R2, R2, R49, RZ, 0xc0, !PT ;  /* 0x0000003102027212 */ /* 0x000fe400078ec0ff */
[----:B------:R-:W-:Y:S02]  /*2030*/  PRMT R3, R3, 0x8880, RZ ;  /* 0x0000888003037816 */ /* 0x000fe400000000ff */
[----:B------:R-:W-:Y:S01]  /*2040*/  LOP3.LUT R58, R2, R58, R33, 0x78, !PT ;  /* 0x0000003a023a7212 */ /* 0x000fe200078e7821 */
[----:B------:R-:W-:Y:S02]  /*2050*/  IMAD.SHL.U32 R52, R6, 0x10, RZ ;  /* 0x0000001006347824 */ /* 0x000fe400078e00ff */
[----:B------:R-:W-:Y:S02]  /*2060*/  IMAD.MOV.U32 R2, RZ, RZ, R3 ;  /* 0x000000ffff027224 */ /* 0x000fe400078e0003 */
[----:B------:R-:W-:Y:S01]  /*2070*/  IMAD.SHL.U32 R3, R7, 0x40, RZ ;  /* 0x0000004007037824 */ /* 0x000fe200078e00ff */
[----:B------:R-:W-:Y:S01]  /*2080*/  PRMT R52, R52, 0x8880, RZ ;  /* 0x0000888034347816 */ /* 0x000fe200000000ff */
[----:B------:R-:W-:Y:S01]  /*2090*/  IMAD.SHL.U32 R55, R51, 0x2, RZ ;  /* 0x0000000233377824 */ /* 0x000fe200078e00ff */
[----:B------:R-:W-:-:S02]  /*20a0*/  SHF.R.S32.HI R2, RZ, 0x7, R2 ;  /* 0x00000007ff027819 */ /* 0x000fc40000011402 */
[----:B------:R-:W-:Y:S02]  /*20b0*/  R2UR UR6, R54 ;  /* 0x00000000360672ca */ /* 0x000fe400000e0000 */
[----:B------:R-:W-:Y:S02]  /*20c0*/  PRMT R53, R3, 0x8880, RZ ;  /* 0x0000888003357816 */ /* 0x000fe400000000ff */
[----:B------:R-:W-:Y:S02]  /*20d0*/  LOP3.LUT R3, R2, R51, RZ, 0xc0, !PT ;  /* 0x0000003302037212 */ /* 0x000fe400078ec0ff */
[----:B------:R-:W-:Y:S02]  /*20e0*/  LOP3.LUT R2, R7, 0x1, RZ, 0xc0, !PT ;  /* 0x0000000107027812 */ /* 0x000fe400078ec0ff */
[----:B------:R-:W-:Y:S02]  /*20f0*/  SHF.R.S32.HI R52, RZ, 0x7, R52 ;  /* 0x00000007ff347819 */ /* 0x000fe40000011434 */
[----:B------:R-:W-:Y:S01]  /*2100*/  @!P0 LOP3.LUT R55, R55, 0x1b, RZ, 0x3c, !PT ;  /* 0x0000001b37378812 */ /* 0x000fe200078e3cff */
[----:B------:R-:W-:Y:S01]  /*2110*/  IMAD.MOV R54, RZ, RZ, -R2 ;  /* 0x000000ffff367224 */ /* 0x000fe200078e0a02 */
[----:B------:R-:W-:-:S02]  /*2120*/  SHF.R.S32.HI R2, RZ, 0x7, R53 ;  /* 0x00000007ff027819 */ /* 0x000fc40000011435 */
[----:B------:R-:W-:Y:S01]  /*2130*/  LOP3.LUT R52, R52, R55, RZ, 0xc0, !PT ;  /* 0x0000003734347212 */ /* 0x000fe200078ec0ff */
[----:B------:R-:W-:Y:S01]  /*2140*/  ULOP3.LUT UR7, UR6, 0x1, URZ, 0xc0, !UPT ;  /* 0x0000000106077892 */ /* 0x000fe2000f8ec0ff */
[----:B------:R-:W-:Y:S01]  /*2150*/  PRMT R54, R54, 0x7710, RZ ;  /* 0x0000771036367816 */ /* 0x000fe200000000ff */
[----:B------:R-:W-:Y:S01]  /*2160*/  USHF.L.U32 UR8, UR6, 0x6, URZ ;  /* 0x0000000606087899 */ /* 0x000fe200080006ff */
[----:B------:R-:W-:Y:S02]  /*2170*/  LOP3.LUT R58, R52, R3, R58, 0x96, !PT ;  /* 0x00000003343a7212 */ /* 0x000fe400078e963a */
[----:B------:R-:W-:Y:S02]  /*2180*/  PRMT R3, R55, 0x8880, RZ ;  /* 0x0000888037037816 */ /* 0x000fe400000000ff */
[----:B------:R-:W-:Y:S01]  /*2190*/  LOP3.LUT R2, R2, R49, RZ, 0xc0, !PT ;  /* 0x0000003102027212 */ /* 0x000fe200078ec0ff */
[----:B------:R-:W-:Y:S01]  /*21a0*/  USHF.L.U32 UR9, UR6, 0x5, URZ ;  /* 0x0000000506097899 */ /* 0x000fe200080006ff */
[----:B------:R-:W-:Y:S01]  /*21b0*/  ISETP.GE.AND P0, PT, R3, RZ, PT ;  /* 0x000000ff0300720c */ /* 0x000fe20003f06270 */
[----:B------:R-:W-:Y:S01]  /*21c0*/  USHF.L.U32 UR10, UR6, 0x4, URZ ;  /* 0x00000004060a7899 */ /* 0x000fe200080006ff */
[----:B------:R-:W-:Y:S01]  /*21d0*/  LOP3.LUT R54, R2, R54, R33, 0x78, !PT ;  /* 0x0000003602367212 */ /* 0x000fe200078e7821 */
[----:B------:R-:W-:Y:S01]  /*21e0*/  UIADD3 UR7, UPT, UPT, URZ, -UR7, URZ ;  /* 0x80000007ff077290 */ /* 0x000fe2000fffe0ff */
[C---:B------:R-:W-:Y:S01]  /*21f0*/  IMAD.SHL.U32 R2, R7.reuse, 0x20, RZ ;  /* 0x0000002007027824 */ /* 0x040fe200078e00ff */
[----:B------:R-:W-:Y:S01]  /*2200*/  UPRMT UR8, UR8, 0x8880, URZ ;  /* 0x0000888008087896 */ /* 0x000fe200080000ff */
[----:B------:R-:W-:Y:S01]  /*2210*/  IMAD.SHL.U32 R3, R7, 0x10, RZ ;  /* 0x0000001007037824 */ /* 0x000fe200078e00ff */
[----:B------:R-:W-:-:S02]  /*2220*/  UPRMT UR9, UR9, 0x8880, URZ ;  /* 0x0000888009097896 */ /* 0x000fc400080000ff */
[----:B------:R-:W-:Y:S01]  /*2230*/  UPRMT UR11, UR10, 0x8880, URZ ;  /* 0x000088800a0b7896 */ /* 0x000fe200080000ff */
[----:B------:R-:W-:Y:S01]  /*2240*/  PRMT R2, R2, 0x8880, RZ ;  /* 0x0000888002027816 */ /* 0x000fe200000000ff */
[----:B------:R-:W-:Y:S01]  /*2250*/  UPRMT UR10, UR7, 0x7710, URZ ;  /* 0x00007710070a7896 */ /* 0x000fe200080000ff */
[----:B------:R-:W-:Y:S02]  /*2260*/  PRMT R52, R3, 0x8880, RZ ;  /* 0x0000888003347816 */ /* 0x000fe400000000ff */
[----:B------:R-:W-:Y:S01]  /*2270*/  UMOV UR7, UR8 ;  /* 0x0000000800077c82 */ /* 0x000fe20008000000 */
[----:B------:R-:W-:Y:S01]  /*2280*/  SHF.R.S32.HI R2, RZ, 0x7, R2 ;  /* 0x00000007ff027819 */ /* 0x000fe20000011402 */
[----:B------:R-:W-:Y:S01]  /*2290*/  USHF.R.S32.HI UR7, URZ, 0x7, UR7 ;  /* 0x00000007ff077899 */ /* 0x000fe20008011407 */
[----:B------:R-:W-:Y:S01]  /*22a0*/  SHF.R.S32.HI R52, RZ, 0x7, R52 ;  /* 0x00000007ff347819 */ /* 0x000fe20000011434 */
[----:B------:R-:W-:Y:S01]  /*22b0*/  UMOV UR8, UR9 ;  /* 0x0000000900087c82 */ /* 0x000fe20008000000 */
[----:B------:R-:W-:Y:S01]  /*22c0*/  UMOV UR9, UR11 ;  /* 0x0000000b00097c82 */ /* 0x000fe20008000000 */
[----:B------:R-:W-:Y:S01]  /*22d0*/  USHF.R.S32.HI UR8, URZ, 0x7, UR8 ;  /* 0x00000007ff087899 */ /* 0x000fe20008011408 */
[----:B------:R-:W-:Y:S01]  /*22e0*/  LOP3.LUT R3, R2, R51, RZ, 0xc0, !PT ;  /* 0x0000003302037212 */ /* 0x000fe200078ec0ff */
[----:B------:R-:W-:Y:S01]  /*22f0*/  USHF.R.S32.HI UR9, URZ, 0x7, UR9 ;  /* 0x00000007ff097899 */ /* 0x000fe20008011409 */
[----:B------:R-:W-:Y:S01]  /*2300*/  LOP3.LUT R52, R52, R55, RZ, 0xc0, !PT ;  /* 0x0000003734347212 */ /* 0x000fe200078ec0ff */
[----:B------:R-:W-:Y:S01]  /*2310*/  IMAD.SHL.U32 R56, R55, 0x2, RZ ;  /* 0x0000000237387824 */ /* 0x000fe200078e00ff */
[----:B------:R-:W-:-:S02]  /*2320*/  LOP3.LUT R2, R49, UR7, RZ, 0xc0, !PT ;  /* 0x0000000731027c12 */ /* 0x000fc4000f8ec0ff */
[----:B------:R-:W-:Y:S02]  /*2330*/  LOP3.LUT R54, R52, R3, R54, 0x96, !PT ;  /* 0x0000000334367212 */ /* 0x000fe400078e9636 */
[----:B------:R-:W-:Y:S02]  /*2340*/  LOP3.LUT R2, R2, UR10, R33, 0x78, !PT ;  /* 0x0000000a02027c12 */ /* 0x000fe4000f8e7821 */
[----:B------:R-:W-:Y:S02]  /*2350*/  LOP3.LUT R3, R51, UR8, RZ, 0xc0, !PT ;  /* 0x0000000833037c12 */ /* 0x000fe4000f8ec0ff */
[----:B------:R-:W-:Y:S02]  /*2360*/  LOP3.LUT R52, R55, UR9, RZ, 0xc0, !PT ;  /* 0x0000000937347c12 */ /* 0x000fe4000f8ec0ff */
[----:B------:R-:W-:Y:S02]  /*2370*/  @!P0 LOP3.LUT R56, R56, 0x1b, RZ, 0x3c, !PT ;  /* 0x0000001b38388812 */ /* 0x000fe400078e3cff */
[----:B------:R-:W-:-:S02]  /*2380*/  LOP3.LUT R52, R52, R3, R2, 0x96, !PT ;  /* 0x0000000334347212 */ /* 0x000fc400078e9602 */
[----:B------:R-:W-:Y:S01]  /*2390*/  PRMT R2, R56, 0x8880, RZ ;  /* 0x0000888038027816 */ /* 0x000fe200000000ff */
[----:B------:R-:W-:-:S03]  /*23a0*/  IMAD.SHL.U32 R3, R6, 0x4, RZ ;  /* 0x0000000406037824 */ /* 0x000fc600078e00ff */
[----:B------:R-:W-:Y:S01]  /*23b0*/  ISETP.GE.AND P0, PT, R2, RZ, PT ;  /* 0x000000ff0200720c */ /* 0x000fe20003f06270 */
[----:B------:R-:W-:Y:S01]  /*23c0*/  IMAD.SHL.U32 R2, R6, 0x8, RZ ;  /* 0x0000000806027824 */ /* 0x000fe200078e00ff */
[----:B------:R-:W-:Y:S01]  /*23d0*/  USHF.L.U32 UR8, UR6, 0x2, URZ ;  /* 0x0000000206087899 */ /* 0x000fe200080006ff */
[----:B------:R-:W-:-:S03]  /*23e0*/  PRMT R53, R3, 0x8880, RZ ;  /* 0x0000888003357816 */ /* 0x000fc600000000ff */
[----:B------:R-:W-:Y:S01]  /*23f0*/  PRMT R2, R2, 0x8880, RZ ;  /* 0x0000888002027816 */ /* 0x000fe200000000ff */
[----:B------:R-:W-:Y:S01]  /*2400*/  IMAD.SHL.U32 R57, R56, 0x2, RZ ;  /* 0x0000000238397824 */ /* 0x000fe200078e00ff */
[----:B------:R-:W-:Y:S02]  /*2410*/  USHF.L.U32 UR7, UR6, 0x3, URZ ;  /* 0x0000000306077899 */ /* 0x000fe400080006ff */
[----:B------:R-:W-:Y:S01]  /*2420*/  UPRMT UR8, UR8, 0x8880, URZ ;  /* 0x0000888008087896 */ /* 0x000fe200080000ff */
[----:B------:R-:W-:Y:S01]  /*2430*/  IMAD.MOV.U32 R3, RZ, RZ, R2 ;  /* 0x000000ffff037224 */ /* 0x000fe200078e0002 */
[----:B------:R-:W-:Y:S01]  /*2440*/  PRMT R2, R53, 0x7710, RZ ;  /* 0x0000771035027816 */ /* 0x000fe200000000ff */
[----:B------:R-:W-:Y:S01]  /*2450*/  UPRMT UR7, UR7, 0x8880, URZ ;  /* 0x0000888007077896 */ /* 0x000fe200080000ff */
[----:B------:R-:W-:Y:S01]  /*2460*/  @!P0 LOP3.LUT R57, R57, 0x1b, RZ, 0x3c, !PT ;  /* 0x0000001b39398812 */ /* 0x000fe200078e3cff */
[----:B------:R-:W-:Y:S01]  /*2470*/  UPRMT UR8, UR8, 0x7710, URZ ;  /* 0x0000771008087896 */ /* 0x000fe200080000ff */
[----:B------:R-:W-:-:S02]  /*2480*/  SHF.R.S32.HI R3, RZ, 0x7, R3 ;  /* 0x00000007ff037819 */ /* 0x000fc40000011403 */
[----:B------:R-:W-:Y:S01]  /*2490*/  SHF.R.U32.HI R2, RZ, 0x7, R2 ;  /* 0x00000007ff027819 */ /* 0x000fe20000011602 */
[----:B------:R-:W-:Y:S01]  /*24a0*/  USHF.R.S32.HI UR7, URZ, 0x7, UR7 ;  /* 0x00000007ff077899 */ /* 0x000fe20008011407 */
[----:B------:R-:W-:Y:S01]  /*24b0*/  LOP3.LUT R3, R3, R56, RZ, 0xc0, !PT ;  /* 0x0000003803037212 */ /* 0x000fe200078ec0ff */
[----:B------:R-:W-:Y:S01]  /*24c0*/  USHF.R.U32.HI UR8, URZ, 0x7, UR8 ;  /* 0x00000007ff087899 */ /* 0x000fe20008011608 */
[----:B------:R-:W-:-:S04]  /*24d0*/  LOP3.LUT R2, R2, R57, RZ, 0xc0, !PT ;  /* 0x0000003902027212 */ /* 0x000fc800078ec0ff */
[----:B------:R-:W-:Y:S02]  /*24e0*/  LOP3.LUT R58, R2, R3, R58, 0x96, !PT ;  /* 0x00000003023a7212 */ /* 0x000fe400078e963a */
[----:B------:R-:W-:Y:S02]  /*24f0*/  LOP3.LUT R3, R56, UR7, RZ, 0xc0, !PT ;  /* 0x0000000738037c12 */ /* 0x000fe4000f8ec0ff */
[----:B------:R-:W-:-:S04]  /*2500*/  LOP3.LUT R2, R57, UR8, RZ, 0xc0, !PT ;  /* 0x0000000839027c12 */ /* 0x000fc8000f8ec0ff */
[----:B------:R-:W-:Y:S01]  /*2510*/  LOP3.LUT R52, R2, R3, R52, 0x96, !PT ;  /* 0x0000000302347212 */ /* 0x000fe200078e9634 */
[C---:B------:R-:W-:Y:S02]  /*2520*/  IMAD.SHL.U32 R2, R7.reuse, 0x8, RZ ;  /* 0x0000000807027824 */ /* 0x040fe400078e00ff */
[----:B------:R-:W-:Y:S01]  /*2530*/  IMAD.SHL.U32 R3, R7, 0x4, RZ ;  /* 0x0000000407037824 */ /* 0x000fe200078e00ff */
[----:B------:R-:W-:Y:S02]  /*2540*/  UIADD3 UR4, UPT, UPT, UR4, -0x1, URZ ;  /* 0xffffffff04047890 */ /* 0x000fe4000fffe0ff */
[----:B------:R-:W-:Y:S02]  /*2550*/  PRMT R2, R2, 0x8880, RZ ;  /* 0x0000888002027816 */ /* 0x000fe400000000ff */
[----:B------:R-:W-:Y:S01]  /*2560*/  PRMT R53, R3, 0x8880, RZ ;  /* 0x0000888003357816 */ /* 0x000fe200000000ff */
[----:B------:R-:W-:Y:S02]  /*2570*/  ULOP3.LUT UR4, UR4, 0x3, URZ, 0xc0, !UPT ;  /* 0x0000000304047892 */ /* 0x000fe4000f8ec0ff */
[----:B------:R-:W-:Y:S01]  /*2580*/  IMAD.MOV.U32 R3, RZ, RZ, R2 ;  /* 0x000000ffff037224 */ /* 0x000fe200078e0002 */
[----:B------:R-:W-:Y:S01]  /*2590*/  PRMT R2, R53, 0x7710, RZ ;  /* 0x0000771035027816 */ /* 0x000fe200000000ff */
[----:B------:R-:W-:-:S03]  /*25a0*/  UIADD3 UR4, UP0, UPT, UR4, UR16, URZ ;  /* 0x0000001004047290 */ /* 0x000fc6000ff1e0ff */
[----:B------:R-:W-:Y:S02]  /*25b0*/  SHF.R.S32.HI R3, RZ, 0x7, R3 ;  /* 0x00000007ff037819 */ /* 0x000fe40000011403 */
[----:B------:R-:W-:Y:S01]  /*25c0*/  SHF.R.U32.HI R2, RZ, 0x7, R2 ;  /* 0x00000007ff027819 */ /* 0x000fe20000011602 */
[----:B------:R-:W-:Y:S01]  /*25d0*/  UIADD3.X UR7, UPT, UPT, URZ, UR17, URZ, UP0, !UPT ;  /* 0x00000011ff077290 */ /* 0x000fe200087fe4ff */
[----:B------:R-:W-:Y:S02]  /*25e0*/  LOP3.LUT R3, R3, R56, RZ, 0xc0, !PT ;  /* 0x0000003803037212 */ /* 0x000fe400078ec0ff */
[----:B------:R-:W-:-:S04]  /*25f0*/  LOP3.LUT R2, R2, R57, RZ, 0xc0, !PT ;  /* 0x0000003902027212 */ /* 0x000fc800078ec0ff */
[----:B------:R-:W-:Y:S01]  /*2600*/  LOP3.LUT R54, R2, R3, R54, 0x96, !PT ;  /* 0x0000000302367212 */ /* 0x000fe200078e9636 */
[----:B------:R-:W-:Y:S02]  /*2610*/  IMAD.U32 R2, RZ, RZ, UR4 ;  /* 0x00000004ff027e24 */ /* 0x000fe4000f8e00ff */
[----:B------:R-:W-:-:S05]  /*2620*/  IMAD.U32 R3, RZ, RZ, UR7 ;  /* 0x00000007ff037e24 */ /* 0x000fca000f8e00ff */
[----:B------:R-:W2:Y:S02]  /*2630*/  LDG.E.S8 R53, desc[UR14][R2.64] ;  /* 0x0000000e02357981 */ /* 0x000ea4000c1e1300 */
[----:B--2---:R-:W-:-:S05]  /*2640*/  IMAD.SHL.U32 R59, R53, 0x40, RZ ;  /* 0x00000040353b7824 */ /* 0x004fca00078e00ff */
[----:B------:R-:W-:-:S04]  /*2650*/  PRMT R59, R59, 0x8880, RZ ;  /* 0x000088803b3b7816 */ /* 0x000fc800000000ff */
[----:B------:R-:W-:-:S04]  /*2660*/  SHF.R.S32.HI R59, RZ, 0x7, R59 ;  /* 0x00000007ff3b7819 */ /* 0x000fc8000001143b */
[----:B------:R-:W-:Y:S02]  /*2670*/  LOP3.LUT R59, R59, R12, RZ, 0xc0, !PT ;  /* 0x0000000c3b3b7212 */ /* 0x000fe400078ec0ff */
[----:B------:R-:W-:-:S05]  /*2680*/  LOP3.LUT R12, R53, 0x1, RZ, 0xc0, !PT ;  /* 0x00000001350c7812 */ /* 0x000fca00078ec0ff */
[----:B------:R-:W-:-:S05]  /*2690*/  IMAD.MOV R12, RZ, RZ, -R12 ;  /* 0x000000ffff0c7224 */ /* 0x000fca00078e0a0c */
[----:B------:R-:W-:-:S04]  /*26a0*/  PRMT R12, R12, 0x7710, RZ ;  /* 0x000077100c0c7816 */ /* 0x000fc800000000ff */
[----:B------:R-:W-:Y:S01]  /*26b0*/  LOP3.LUT R32, R59, R12, R32, 0x78, !PT ;  /* 0x0000000c3b207212 */ /* 0x000fe200078e7820 */
[----:B------:R-:W-:-:S05]  /*26c0*/  IMAD.SHL.U32 R12, R53, 0x20, RZ ;  /* 0x00000020350c7824 */ /* 0x000fca00078e00ff */
[----:B------:R-:W-:-:S04]  /*26d0*/  PRMT R12, R12, 0x8880, RZ ;  /* 0x000088800c0c7816 */ /* 0x000fc800000000ff */
[----:B------:R-:W-:-:S04]  /*26e0*/  SHF.R.S32.HI R12, RZ, 0x7, R12 ;  /* 0x00000007ff0c7819 */ /* 0x000fc8000001140c */
[----:B------:R-:W-:Y:S01]  /*26f0*/  LOP3.LUT R37, R12, R37, RZ, 0xc0, !PT ;  /* 0x000000250c257212 */ /* 0x000fe200078ec0ff */
[----:B------:R-:W-:-:S05]  /*2700*/  IMAD.SHL.U32 R12, R53, 0x10, RZ ;  /* 0x00000010350c7824 */ /* 0x000fca00078e00ff */
[----:B------:R-:W-:-:S04]  /*2710*/  PRMT R12, R12, 0x8880, RZ ;  /* 0x000088800c0c7816 */ /* 0x000fc800000000ff */
[----:B------:R-:W-:-:S04]  /*2720*/  SHF.R.S32.HI R12, RZ, 0x7, R12 ;  /* 0x00000007ff0c7819 */ /* 0x000fc8000001140c */
[----:B------:R-:W-:Y:S02]  /*2730*/  LOP3.LUT R12, R12, R15, RZ, 0xc0, !PT ;  /* 0x0000000f0c0c7212 */ /* 0x000fe400078ec0ff */
[----:B------:R-:W2:Y:S02]  /*2740*/  LDG.E.S8 R15, desc[UR14][R2.64+0x4] ;  /* 0x0000040e020f7981 */ /* 0x000ea4000c1e1300 */
[----:B------:R-:W-:Y:S02]  /*2750*/  LOP3.LUT R37, R12, R37, R32, 0x96, !PT ;  /* 0x000000250c257212 */ /* 0x000fe400078e9620 */
[----:B------:R-:W3:Y:S04]  /*2760*/  LDG.E.S8 R12, desc[UR14][R2.64+0x8] ;  /* 0x0000080e020c7981 */ /* 0x000ee8000c1e1300 */
[----:B------:R0:W4:Y:S01]  /*2770*/  LDG.E.S8 R32, desc[UR14][R2.64+0xc] ;  /* 0x00000c0e02207981 */ /* 0x000122000c1e1300 */
[----:B------:R-:W-:-:S05]  /*2780*/  IMAD.SHL.U32 R59, R53, 0x8, RZ ;  /* 0x00000008353b7824 */ /* 0x000fca00078e00ff */
[----:B------:R-:W-:-:S04]  /*2790*/  PRMT R59, R59, 0x8880, RZ ;  /* 0x000088803b3b7816 */ /* 0x000fc800000000ff */
[----:B------:R-:W-:-:S04]  /*27a0*/  SHF.R.S32.HI R59, RZ, 0x7, R59 ;  /* 0x00000007ff3b7819 */ /* 0x000fc8000001143b */
[----:B------:R-:W-:Y:S01]  /*27b0*/  LOP3.LUT R14, R59, R14, RZ, 0xc0, !PT ;  /* 0x0000000e3b0e7212 */ /* 0x000fe200078ec0ff */
[----:B------:R-:W-:-:S05]  /*27c0*/  IMAD.SHL.U32 R59, R53, 0x4, RZ ;  /* 0x00000004353b7824 */ /* 0x000fca00078e00ff */
[----:B------:R-:W-:Y:S02]  /*27d0*/  PRMT R60, R59, 0x8880, RZ ;  /* 0x000088803b3c7816 */ /* 0x000fe400000000ff */
[----:B------:R-:W-:-:S04]  /*27e0*/  PRMT R59, R57, 0x8880, RZ ;  /* 0x00008880393b7816 */ /* 0x000fc800000000ff */
[----:B------:R-:W-:Y:S01]  /*27f0*/  ISETP.GE.AND P0, PT, R59, RZ, PT ;  /* 0x000000ff3b00720c */ /* 0x000fe20003f06270 */
[----:B0-----:R-:W-:Y:S01]  /*2800*/  IMAD.SHL.U32 R2, R57, 0x2, RZ ;  /* 0x0000000239027824 */ /* 0x001fe200078e00ff */
[----:B------:R-:W-:-:S04]  /*2810*/  SHF.R.S32.HI R3, RZ, 0x7, R60 ;  /* 0x00000007ff037819 */ /* 0x000fc8000001143c */
[----:B------:R-:W-:-:S04]  /*2820*/  LOP3.LUT R3, R3, R30, RZ, 0xc0, !PT ;  /* 0x0000001e03037212 */ /* 0x000fc800078ec0ff */
[----:B------:R-:W-:-:S03]  /*2830*/  LOP3.LUT R14, R3, R14, R37, 0x96, !PT ;  /* 0x0000000e030e7212 */ /* 0x000fc600078e9625 */
[----:B------:R-:W-:-:S04]  /*2840*/  @!P0 LOP3.LUT R2, R2, 0x1b, RZ, 0x3c, !PT ;  /* 0x0000001b02028812 */ /* 0x000fc800078e3cff */
[----:B------:R-:W-:-:S04]  /*2850*/  PRMT R3, R2, 0x8880, RZ ;  /* 0x0000888002037816 */ /* 0x000fc800000000ff */
[----:B------:R-:W-:Y:S01]  /*2860*/  ISETP.GE.AND P0, PT, R3, RZ, PT ;  /* 0x000000ff0300720c */ /* 0x000fe20003f06270 */
[C---:B------:R-:W-:Y:S01]  /*2870*/  IMAD.SHL.U32 R3, R6.reuse, 0x2, RZ ;  /* 0x0000000206037824 */ /* 0x040fe200078e00ff */
[----:B------:R-:W-:-:S04]  /*2880*/  LOP3.LUT R30, R6, 0xffff, RZ, 0xc0, !PT ;  /* 0x0000ffff061e7812 */ /* 0x000fc800078ec0ff */
[----:B------:R-:W-:-:S04]  /*2890*/  PRMT R3, R3, 0x8880, RZ ;  /* 0x0000888003037816 */ /* 0x000fc800000000ff */
[----:B------:R-:W-:Y:S01]  /*28a0*/  PRMT R6, R3, 0x7710, RZ ;  /* 0x0000771003067816 */ /* 0x000fe200000000ff */
[----:B------:R-:W-:Y:S01]  /*28b0*/  IMAD.SHL.U32 R3, R2, 0x2, RZ ;  /* 0x0000000202037824 */ /* 0x000fe200078e00ff */
[----:B------:R-:W-:Y:S02]  /*28c0*/  SHF.R.U32.HI R30, RZ, 0x7, R30 ;  /* 0x00000007ff1e7819 */ /* 0x000fe4000001161e */
[----:B------:R-:W-:Y:S02]  /*28d0*/  SHF.R.U32.HI R37, RZ, 0x7, R6 ;  /* 0x00000007ff257819 */ /* 0x000fe40000011606 */
[----:B------:R-:W-:Y:S01]  /*28e0*/  @!P0 LOP3.LUT R3, R3, 0x1b, RZ, 0x3c, !PT ;  /* 0x0000001b03038812 */ /* 0x000fe200078e3cff */
[----:B------:R-:W-:Y:S01]  /*28f0*/  IMAD.SHL.U32 R6, R53, 0x2, RZ ;  /* 0x0000000235067824 */ /* 0x000fe200078e00ff */
[----:B------:R-:W-:Y:S02]  /*2900*/  LOP3.LUT R37, R37, R2, RZ, 0xc0, !PT ;  /* 0x0000000225257212 */ /* 0x000fe400078ec0ff */
[----:B------:R-:W-:-:S02]  /*2910*/  LOP3.LUT R30, R30, R3, RZ, 0xc0, !PT ;  /* 0x000000031e1e7212 */ /* 0x000fc400078ec0ff */
[----:B------:R-:W-:Y:S02]  /*2920*/  PRMT R6, R6, 0x8880, RZ ;  /* 0x0000888006067816 */ /* 0x000fe400000000ff */
[----:B------:R-:W-:Y:S02]  /*2930*/  LOP3.LUT R37, R30, R37, R58, 0x96, !PT ;  /* 0x000000251e257212 */ /* 0x000fe400078e963a */
[----:B------:R-:W-:Y:S02]  /*2940*/  LOP3.LUT R30, R53, 0xffff, RZ, 0xc0, !PT ;  /* 0x0000ffff351e7812 */ /* 0x000fe400078ec0ff */
[----:B------:R-:W-:Y:S02]  /*2950*/  SHF.R.S32.HI R6, RZ, 0x7, R6 ;  /* 0x00000007ff067819 */ /* 0x000fe40000011406 */
[----:B------:R-:W-:Y:S02]  /*2960*/  SHF.R.U32.HI R30, RZ, 0x7, R30 ;  /* 0x00000007ff1e7819 */ /* 0x000fe4000001161e */
[----:B------:R-:W-:-:S02]  /*2970*/  LOP3.LUT R13, R6, R13, RZ, 0xc0, !PT ;  /* 0x0000000d060d7212 */ /* 0x000fc400078ec0ff */
[----:B------:R-:W-:-:S04]  /*2980*/  LOP3.LUT R6, R30, R31, RZ, 0xc0, !PT ;  /* 0x0000001f1e067212 */ /* 0x000fc800078ec0ff */
[----:B------:R-:W-:Y:S01]  /*2990*/  LOP3.LUT R6, R6, R13, R14, 0x96, !PT ;  /* 0x0000000d06067212 */ /* 0x000fe200078e960e */
[----:B------:R-:W-:-:S04]  /*29a0*/  USHF.L.U32 UR4, UR6, 0x1, URZ ;  /* 0x0000000106047899 */ /* 0x000fc800080006ff */
[----:B------:R-:W-:Y:S02]  /*29b0*/  UPRMT UR4, UR4, 0x8880, URZ ;  /* 0x0000888004047896 */ /* 0x000fe400080000ff */
[----:B------:R-:W-:Y:S02]  /*29c0*/  ULOP3.LUT UR6, UR6, 0xffff, URZ, 0xc0, !UPT ;  /* 0x0000ffff06067892 */ /* 0x000fe4000f8ec0ff */
[----:B------:R-:W-:Y:S02]  /*29d0*/  UPRMT UR4, UR4, 0x7710, URZ ;  /* 0x0000771004047896 */ /* 0x000fe400080000ff */
[----:B------:R-:W-:Y:S02]  /*29e0*/  USHF.R.U32.HI UR6, URZ, 0x7, UR6 ;  /* 0x00000007ff067899 */ /* 0x000fe40008011606 */
[----:B------:R-:W-:Y:S01]  /*29f0*/  USHF.R.U32.HI UR4, URZ, 0x7, UR4 ;  /* 0x00000007ff047899 */ /* 0x000fe20008011604 */
[----:B------:R-:W-:-:S05]  /*2a00*/  LOP3.LUT R37, R48, R37, RZ, 0x3c, !PT ;  /* 0x0000002530257212 */ /* 0x000fca00078e3cff */
[----:B------:R0:W-:Y:S01]  /*2a10*/  STL.U8 [R8+0x4], R37 ;  /* 0x0000042508007387 */ /* 0x0001e20000100000 */
[----:B------:R-:W-:Y:S01]  /*2a20*/  UISETP.NE.AND UP0, UPT, UR5, 0x4, UPT ;  /* 0x000000040500788c */ /* 0x000fe2000bf05270 */
[C---:B--2---:R-:W-:Y:S01]  /*2a30*/  IMAD.SHL.U32 R30, R15.reuse, 0x40, RZ ;  /* 0x000000400f1e7824 */ /* 0x044fe200078e00ff */
[----:B------:R-:W-:-:S04]  /*2a40*/  LOP3.LUT R13, R15, 0x1, RZ, 0xc0, !PT ;  /* 0x000000010f0d7812 */ /* 0x000fc800078ec0ff */
[----:B------:R-:W-:Y:S01]  /*2a50*/  PRMT R31, R30, 0x8880, RZ ;  /* 0x000088801e1f7816 */ /* 0x000fe200000000ff */
[----:B------:R-:W-:-:S03]  /*2a60*/  IMAD.MOV R13, RZ, RZ, -R13 ;  /* 0x000000ffff0d7224 */ /* 0x000fc600078e0a0d */
[----:B------:R-:W-:Y:S02]  /*2a70*/  SHF.R.S32.HI R31, RZ, 0x7, R31 ;  /* 0x00000007ff1f7819 */ /* 0x000fe4000001141f */
[----:B------:R-:W-:Y:S02]  /*2a80*/  PRMT R13, R13, 0x7710, RZ ;  /* 0x000077100d0d7816 */ /* 0x000fe400000000ff */
[----:B------:R-:W-:Y:S01]  /*2a90*/  LOP3.LUT R31, R31, R0, RZ, 0xc0, !PT ;  /* 0x000000001f1f7212 */ /* 0x000fe200078ec0ff */
[----:B------:R-:W-:-:S03]  /*2aa0*/  IMAD.SHL.U32 R14, R15, 0x20, RZ ;  /* 0x000000200f0e7824 */ /* 0x000fc600078e00ff */
[----:B------:R-:W-:Y:S01]  /*2ab0*/  LOP3.LUT R46, R31, R13, R46, 0x78, !PT ;  /* 0x0000000d1f2e7212 */ /* 0x000fe200078e782e */
[----:B------:R-:W-:Y:S01]  /*2ac0*/  IMAD.SHL.U32 R13, R15, 0x10, RZ ;  /* 0x000000100f0d7824 */ /* 0x000fe200078e00ff */
[----:B------:R-:W-:-:S04]  /*2ad0*/  PRMT R0, R14, 0x8880, RZ ;  /* 0x000088800e007816 */ /* 0x000fc800000000ff */
[----:B------:R-:W-:Y:S01]  /*2ae0*/  PRMT R14, R13, 0x8880, RZ ;  /* 0x000088800d0e7816 */ /* 0x000fe200000000ff */
[----:B------:R-:W-:Y:S01]  /*2af0*/  IMAD.SHL.U32 R13, R15, 0x8, RZ ;  /* 0x000000080f0d7824 */ /* 0x000fe200078e00ff */
[----:B------:R-:W-:-:S04]  /*2b00*/  SHF.R.S32.HI R0, RZ, 0x7, R0 ;  /* 0x00000007ff007819 */ /* 0x000fc80000011400 */
[----:B------:R-:W-:Y:S02]  /*2b10*/  PRMT R30, R13, 0x8880, RZ ;  /* 0x000088800d1e7816 */ /* 0x000fe400000000ff */
[----:B------:R-:W-:Y:S01]  /*2b20*/  LOP3.LUT R45, R0, R45, RZ, 0xc0, !PT ;  /* 0x0000002d002d7212 */ /* 0x000fe200078ec0ff */
[----:B------:R-:W-:Y:S01]  /*2b30*/  IMAD.SHL.U32 R0, R15, 0x4, RZ ;  /* 0x000000040f007824 */ /* 0x000fe200078e00ff */
[----:B------:R-:W-:Y:S01]  /*2b40*/  SHF.R.S32.HI R13, RZ, 0x7, R14 ;  /* 0x00000007ff0d7819 */ /* 0x000fe2000001140e */
[----:B------:R-:W-:-:S03]  /*2b50*/  IMAD.MOV.U32 R14, RZ, RZ, R30 ;  /* 0x000000ffff0e7224 */ /* 0x000fc600078e001e */
[----:B------:R-:W-:Y:S02]  /*2b60*/  PRMT R31, R0, 0x8880, RZ ;  /* 0x00008880001f7816 */ /* 0x000fe400000000ff */
[----:B------:R-:W-:Y:S02]  /*2b70*/  LOP3.LUT R13, R13, R36, RZ, 0xc0, !PT ;  /* 0x000000240d0d7212 */ /* 0x000fe400078ec0ff */
[----:B------:R-:W-:Y:S02]  /*2b80*/  SHF.R.S32.HI R14, RZ, 0x7, R14 ;  /* 0x00000007ff0e7819 */ /* 0x000fe4000001140e */
[----:B------:R-:W-:Y:S01]  /*2b90*/  SHF.R.S32.HI R31, RZ, 0x7, R31 ;  /* 0x00000007ff1f7819 */ /* 0x000fe2000001141f */
[----:B---3--:R-:W-:Y:S01]  /*2ba0*/  IMAD.SHL.U32 R30, R12, 0x40, RZ ;  /* 0x000000400c1e7824 */ /* 0x008fe200078e00ff */
[----:B------:R-:W-:Y:S01]  /*2bb0*/  LOP3.LUT R0, R13, R45, R46, 0x96, !PT ;  /* 0x0000002d0d007212 */ /* 0x000fe200078e962e */
[----:B------:R-:W-:Y:S01]  /*2bc0*/  IMAD.SHL.U32 R13, R15, 0x2, RZ ;  /* 0x000000020f0d7824 */ /* 0x000fe200078e00ff */
[----:B------:R-:W-:Y:S01]  /*2bd0*/  LOP3.LUT R41, R14, R41, RZ, 0xc0, !PT ;  /* 0x000000290e297212 */ /* 0x000fe200078ec0ff */
[----:B------:R-:W-:Y:S01]  /*2be0*/  IMAD.SHL.U32 R14, R12, 0x20, RZ ;  /* 0x000000200c0e7824 */ /* 0x000fe200078e00ff */
[----:B------:R-:W-:-:S02]  /*2bf0*/  LOP3.LUT R31, R31, R42, RZ, 0xc0, !PT ;  /* 0x0000002a1f1f7212 */ /* 0x000fc400078ec0ff */
[----:B------:R-:W-:Y:S02]  /*2c00*/  PRMT R30, R30, 0x8880, RZ ;  /* 0x000088801e1e7816 */ /* 0x000fe400000000ff */
[----:B------:R-:W-:Y:S02]  /*2c10*/  LOP3.LUT R0, R31, R41, R0, 0x96, !PT ;  /* 0x000000291f007212 */ /* 0x000fe400078e9600 */
[----:B------:R-:W-:Y:S02]  /*2c20*/  PRMT R36, R13, 0x8880, RZ ;  /* 0x000088800d247816 */ /* 0x000fe400000000ff */
[----:B------:R-:W-:Y:S02]  /*2c30*/  PRMT R41, R14, 0x8880, RZ ;  /* 0x000088800e297816 */ /* 0x000fe400000000ff */
[----:B------:R-:W-:Y:S01]  /*2c40*/  SHF.R.S32.HI R31, RZ, 0x7, R30 ;  /* 0x00000007ff1f7819 */ /* 0x000fe2000001141e */
[----:B------:R-:W-:Y:S01]  /*2c50*/  IMAD.MOV.U32 R14, RZ, RZ, R36 ;  /* 0x000000ffff0e7224 */ /* 0x000fe200078e0024 */
[----:B------:R-:W-:Y:S01]  /*2c60*/  LOP3.LUT R13, R12, 0x1, RZ, 0xc0, !PT ;  /* 0x000000010c0d7812 */ /* 0x000fe200078ec0ff */
[----:B------:R-:W-:Y:S01]  /*2c70*/  IMAD.MOV.U32 R30, RZ, RZ, R41 ;  /* 0x000000ffff1e7224 */ /* 0x000fe200078e0029 */
[----:B------:R-:W-:-:S02]  /*2c80*/  LOP3.LUT R44, R31, R44, RZ, 0xc0, !PT ;  /* 0x0000002c1f2c7212 */ /* 0x000fc400078ec0ff */
[----:B------:R-:W-:Y:S01]  /*2c90*/  SHF.R.S32.HI R14, RZ, 0x7, R14 ;  /* 0x00000007ff0e7819 */ /* 0x000fe2000001140e */
[----:B------:R-:W-:Y:S01]  /*2ca0*/  IMAD.MOV R31, RZ, RZ, -R13 ;  /* 0x000000ffff1f7224 */ /* 0x000fe200078e0a0d */
[----:B------:R-:W-:Y:S01]  /*2cb0*/  SHF.R.S32.HI R13, RZ, 0x7, R30 ;  /* 0x00000007ff0d7819 */ /* 0x000fe2000001141e */
[----:B------:R-:W-:Y:S01]  /*2cc0*/  IMAD.SHL.U32 R30, R12, 0x10, RZ ;  /* 0x000000100c1e7824 */ /* 0x000fe200078e00ff */
[----:B------:R-:W-:Y:S01]  /*2cd0*/  LOP3.LUT R43, R14, R43, RZ, 0xc0, !PT ;  /* 0x0000002b0e2b7212 */ /* 0x000fe200078ec0ff */
[C---:B------:R-:W-:Y:S01]  /*2ce0*/  IMAD.SHL.U32 R14, R12.reuse, 0x4, RZ ;  /* 0x000000040c0e7824 */ /* 0x040fe200078e00ff */
[----:B------:R-:W-:Y:S01]  /*2cf0*/  LOP3.LUT R38, R13, R38, RZ, 0xc0, !PT ;  /* 0x000000260d267212 */ /* 0x000fe200078ec0ff */
[----:B------:R-:W-:Y:S01]  /*2d00*/  IMAD.SHL.U32 R13, R12, 0x8, RZ ;  /* 0x000000080c0d7824 */ /* 0x000fe200078e00ff */
[----:B------:R-:W-:Y:S02]  /*2d10*/  PRMT R31, R31, 0x7710, RZ ;  /* 0x000077101f1f7816 */ /* 0x000fe400000000ff */
[----:B------:R-:W-:-:S02]  /*2d20*/  PRMT R30, R30, 0x8880, RZ ;  /* 0x000088801e1e7816 */ /* 0x000fc400000000ff */
[----:B------:R-:W-:Y:S02]  /*2d30*/  LOP3.LUT R39, R44, R31, R39, 0x78, !PT ;  /* 0x0000001f2c277212 */ /* 0x000fe400078e7827 */
[----:B------:R-:W-:Y:S02]  /*2d40*/  LOP3.LUT R15, R15, 0xffff, RZ, 0xc0, !PT ;  /* 0x0000ffff0f0f7812 */ /* 0x000fe400078ec0ff */
[----:B------:R-:W-:Y:S02]  /*2d50*/  PRMT R31, R13, 0x8880, RZ ;  /* 0x000088800d1f7816 */ /* 0x000fe400000000ff */
[----:B------:R-:W-:Y:S02]  /*2d60*/  PRMT R36, R14, 0x8880, RZ ;  /* 0x000088800e247816 */ /* 0x000fe400000000ff */
[----:B------:R-:W-:Y:S01]  /*2d70*/  SHF.R.S32.HI R14, RZ, 0x7, R30 ;  /* 0x00000007ff0e7819 */ /* 0x000fe2000001141e */
[----:B------:R-:W-:Y:S01]  /*2d80*/  IMAD.MOV.U32 R30, RZ, RZ, R31 ;  /* 0x000000ffff1e7224 */ /* 0x000fe200078e001f */
[----:B------:R-:W-:Y:S01]  /*2d90*/  SHF.R.U32.HI R13, RZ, 0x7, R15 ;  /* 0x00000007ff0d7819 */ /* 0x000fe2000001160f */
[----:B------:R-:W-:Y:S01]  /*2da0*/  IMAD.MOV.U32 R15, RZ, RZ, R36 ;  /* 0x000000ffff0f7224 */ /* 0x000fe200078e0024 */
[----:B------:R-:W-:-:S02]  /*2db0*/  LOP3.LUT R14, R14, R35, RZ, 0xc0, !PT ;  /* 0x000000230e0e7212 */ /* 0x000fc400078ec0ff */
[----:B------:R-:W-:Y:S02]  /*2dc0*/  SHF.R.S32.HI R30, RZ, 0x7, R30 ;  /* 0x00000007ff1e7819 */ /* 0x000fe4000001141e */
[----:B------:R-:W-:Y:S01]  /*2dd0*/  SHF.R.S32.HI R15, RZ, 0x7, R15 ;  /* 0x00000007ff0f7819 */ /* 0x000fe2000001140f */
[----:B------:R-:W-:Y:S01]  /*2de0*/  IMAD.SHL.U32 R31, R12, 0x2, RZ ;  /* 0x000000020c1f7824 */ /* 0x000fe200078e00ff */
[----:B------:R-:W-:Y:S02]  /*2df0*/  LOP3.LUT R13, R13, R40, RZ, 0xc0, !PT ;  /* 0x000000280d0d7212 */ /* 0x000fe400078ec0ff */
[----:B------:R-:W-:Y:S02]  /*2e00*/  LOP3.LUT R14, R14, R38, R39, 0x96, !PT ;  /* 0x000000260e0e7212 */ /* 0x000fe400078e9627 */
[----:B------:R-:W-:Y:S02]  /*2e10*/  LOP3.LUT R29, R30, R29, RZ, 0xc0, !PT ;  /* 0x0000001d1e1d7212 */ /* 0x000fe400078ec0ff */
[----:B------:R-:W-:Y:S01]  /*2e20*/  LOP3.LUT R15, R15, R34, RZ, 0xc0, !PT ;  /* 0x000000220f0f7212 */ /* 0x000fe200078ec0ff */
[----:B----4-:R-:W-:Y:S01]  /*2e30*/  IMAD.SHL.U32 R30, R32, 0x40, RZ ;  /* 0x00000040201e7824 */ /* 0x010fe200078e00ff */
[----:B------:R-:W-:-:S02]  /*2e40*/  LOP3.LUT R43, R13, R43, R0, 0x96, !PT ;  /* 0x0000002b0d2b7212 */ /* 0x000fc400078e9600 */
[----:B------:R-:W-:Y:S01]  /*2e50*/  LOP3.LUT R0, R15, R29, R14, 0x96, !PT ;  /* 0x0000001d0f007212 */ /* 0x000fe200078e960e */
[----:B------:R-:W-:Y:S01]  /*2e60*/  IMAD.SHL.U32 R14, R32, 0x20, RZ ;  /* 0x00000020200e7824 */ /* 0x000fe200078e00ff */
[----:B------:R-:W-:Y:S02]  /*2e70*/  PRMT R13, R31, 0x8880, RZ ;  /* 0x000088801f0d7816 */ /* 0x000fe400000000ff */
[----:B------:R-:W-:Y:S02]  /*2e80*/  PRMT R30, R30, 0x8880, RZ ;  /* 0x000088801e1e7816 */ /* 0x000fe400000000ff */
[----:B------:R-:W-:Y:S02]  /*2e90*/  PRMT R13, R13, 0x7710, RZ ;  /* 0x000077100d0d7816 */ /* 0x000fe400000000ff */
[----:B------:R-:W-:Y:S02]  /*2ea0*/  LOP3.LUT R15, R12, 0xffff, RZ, 0xc0, !PT ;  /* 0x0000ffff0c0f7812 */ /* 0x000fe400078ec0ff */
[----:B------:R-:W-:Y:S01]  /*2eb0*/  PRMT R29, R14, 0x8880, RZ ;  /* 0x000088800e1d7816 */ /* 0x000fe200000000ff */
[----:B------:R-:W-:Y:S01]  /*2ec0*/  IMAD.MOV.U32 R14, RZ, RZ, R30 ;  /* 0x000000ffff0e7224 */ /* 0x000fe200078e001e */
[----:B------:R-:W-:-:S02]  /*2ed0*/  SHF.R.U32.HI R12, RZ, 0x7, R13 ;  /* 0x00000007ff0c7819 */ /* 0x000fc4000001160d */
[----:B------:R-:W-:Y:S01]  /*2ee0*/  SHF.R.U32.HI R13, RZ, 0x7, R15 ;  /* 0x00000007ff0d7819 */ /* 0x000fe2000001160f */
[----:B------:R-:W-:Y:S01]  /*2ef0*/  IMAD.MOV.U32 R15, RZ, RZ, R29 ;  /* 0x000000ffff0f7224 */ /* 0x000fe200078e001d */
[----:B------:R-:W-:Y:S02]  /*2f00*/  LOP3.LUT R47, R12, R47, RZ, 0xc0, !PT ;  /* 0x0000002f0c2f7212 */ /* 0x000fe400078ec0ff */
[----:B------:R-:W-:Y:S02]  /*2f10*/  SHF.R.S32.HI R12, RZ, 0x7, R14 ;  /* 0x00000007ff0c7819 */ /* 0x000fe4000001140e */
[----:B------:R-:W-:Y:S02]  /*2f20*/  LOP3.LUT R13, R13, R4, RZ, 0xc0, !PT ;  /* 0x000000040d0d7212 */ /* 0x000fe400078ec0ff */
[----:B------:R-:W-:Y:S02]  /*2f30*/  SHF.R.S32.HI R14, RZ, 0x7, R15 ;  /* 0x00000007ff0e7819 */ /* 0x000fe4000001140f */
[C---:B------:R-:W-:Y:S01]  /*2f40*/  LOP3.LUT R4, R32.reuse, 0x1, RZ, 0xc0, !PT ;  /* 0x0000000120047812 */ /* 0x040fe200078ec0ff */
[----:B------:R-:W-:Y:S01]  /*2f50*/  IMAD.SHL.U32 R15, R32, 0x10, RZ ;  /* 0x00000010200f7824 */ /* 0x000fe200078e00ff */
[----:B------:R-:W-:Y:S01]  /*2f60*/  LOP3.LUT R51, R14, R51, RZ, 0xc0, !PT ;  /* 0x000000330e337212 */ /* 0x000fe200078ec0ff */
[----:B------:R-:W-:-:S02]  /*2f70*/  IMAD.SHL.U32 R14, R32, 0x8, RZ ;  /* 0x00000008200e7824 */ /* 0x000fc400078e00ff */
[----:B------:R-:W-:Y:S02]  /*2f80*/  IMAD.MOV R29, RZ, RZ, -R4 ;  /* 0x000000ffff1d7224 */ /* 0x000fe400078e0a04 */
[----:B------:R-:W-:Y:S01]  /*2f90*/  IMAD.SHL.U32 R4, R32, 0x4, RZ ;  /* 0x0000000420047824 */ /* 0x000fe200078e00ff */
[----:B------:R-:W-:Y:S02]  /*2fa0*/  PRMT R15, R15, 0x8880, RZ ;  /* 0x000088800f0f7816 */ /* 0x000fe400000000ff */
[----:B------:R-:W-:Y:S02]  /*2fb0*/  PRMT R30, R14, 0x8880, RZ ;  /* 0x000088800e1e7816 */ /* 0x000fe400000000ff */
[----:B------:R-:W-:Y:S02]  /*2fc0*/  LOP3.LUT R12, R12, R49, RZ, 0xc0, !PT ;  /* 0x000000310c0c7212 */ /* 0x000fe400078ec0ff */
[----:B------:R-:W-:Y:S02]  /*2fd0*/  PRMT R14, R29, 0x7710, RZ ;  /* 0x000077101d0e7816 */ /* 0x000fe400000000ff */
[----:B------:R-:W-:-:S02]  /*2fe0*/  PRMT R29, R4, 0x8880, RZ ;  /* 0x00008880041d7816 */ /* 0x000fc400000000ff */
[----:B------:R-:W-:Y:S01]  /*2ff0*/  SHF.R.S32.HI R4, RZ, 0x7, R15 ;  /* 0x00000007ff047819 */ /* 0x000fe2000001140f */
[----:B------:R-:W-:Y:S01]  /*3000*/  IMAD.MOV.U32 R15, RZ, RZ, R30 ;  /* 0x000000ffff0f7224 */ /* 0x000fe200078e001e */
[----:B------:R-:W-:Y:S02]  /*3010*/  LOP3.LUT R12, R12, R14, R33, 0x78, !PT ;  /* 0x0000000e0c0c7212 */ /* 0x000fe400078e7821 */
[----:B------:R-:W-:Y:S02]  /*3020*/  PRMT R14, R29, 0x7710, RZ ;  /* 0x000077101d0e7816 */ /* 0x000fe400000000ff */
[----:B------:R-:W-:Y:S02]  /*3030*/  LOP3.LUT R4, R4, R55, RZ, 0xc0, !PT ;  /* 0x0000003704047212 */ /* 0x000fe400078ec0ff */
[----:B------:R-:W-:Y:S02]  /*3040*/  SHF.R.S32.HI R15, RZ, 0x7, R15 ;  /* 0x00000007ff0f7819 */ /* 0x000fe4000001140f */
[----:B------:R-:W-:-:S02]  /*3050*/  SHF.R.U32.HI R14, RZ, 0x7, R14 ;  /* 0x00000007ff0e7819 */ /* 0x000fc4000001160e */
[----:B------:R-:W-:Y:S02]  /*3060*/  LOP3.LUT R12, R4, R51, R12, 0x96, !PT ;  /* 0x00000033040c7212 */ /* 0x000fe400078e960c */
[----:B------:R-:W-:Y:S02]  /*3070*/  LOP3.LUT R15, R15, R56, RZ, 0xc0, !PT ;  /* 0x000000380f0f7212 */ /* 0x000fe400078ec0ff */
[----:B------:R-:W-:Y:S01]  /*3080*/  LOP3.LUT R14, R14, R57, RZ, 0xc0, !PT ;  /* 0x000000390e0e7212 */ /* 0x000fe200078ec0ff */
[----:B------:R-:W-:-:S03]  /*3090*/  IMAD.SHL.U32 R4, R7, 0x2, RZ ;  /* 0x0000000207047824 */ /* 0x000fc600078e00ff */
[----:B------:R-:W-:Y:S01]  /*30a0*/  LOP3.LUT R14, R14, R15, R12, 0x96, !PT ;  /* 0x0000000f0e0e7212 */ /* 0x000fe200078e960c */
[----:B------:R-:W-:Y:S01]  /*30b0*/  IMAD.SHL.U32 R12, R32, 0x2, RZ ;  /* 0x00000002200c7824 */ /* 0x000fe200078e00ff */
[----:B------:R-:W-:Y:S02]  /*30c0*/  PRMT R4, R4, 0x8880, RZ ;  /* 0x0000888004047816 */ /* 0x000fe400000000ff */
[----:B------:R-:W-:Y:S02]  /*30d0*/  LOP3.LUT R0, R13, R47, R0, 0x96, !PT ;  /* 0x0000002f0d007212 */ /* 0x000fe400078e9600 */
[----:B------:R-:W-:Y:S02]  /*30e0*/  PRMT R12, R12, 0x8880, RZ ;  /* 0x000088800c0c7816 */ /* 0x000fe400000000ff */
[----:B------:R-:W-:Y:S02]  /*30f0*/  PRMT R4, R4, 0x7710, RZ ;  /* 0x0000771004047816 */ /* 0x000fe400000000ff */
[----:B------:R-:W-:-:S02]  /*3100*/  LOP3.LUT R13, R7, 0xffff, RZ, 0xc0, !PT ;  /* 0x0000ffff070d7812 */ /* 0x000fc400078ec0ff */
[----:B------:R-:W-:Y:S02]  /*3110*/  LOP3.LUT R30, R32, 0xffff, RZ, 0xc0, !PT ;  /* 0x0000ffff201e7812 */ /* 0x000fe400078ec0ff */
[----:B------:R-:W-:Y:S02]  /*3120*/  PRMT R12, R12, 0x7710, RZ ;  /* 0x000077100c0c7816 */ /* 0x000fe400000000ff */
[----:B------:R-:W-:Y:S02]  /*3130*/  SHF.R.U32.HI R7, RZ, 0x7, R4 ;  /* 0x00000007ff077819 */ /* 0x000fe40000011604 */
[----:B------:R-:W-:Y:S02]  /*3140*/  SHF.R.U32.HI R4, RZ, 0x7, R13 ;  /* 0x00000007ff047819 */ /* 0x000fe4000001160d */
[----:B------:R-:W-:Y:S02]  /*3150*/  SHF.R.U32.HI R30, RZ, 0x7, R30 ;  /* 0x00000007ff1e7819 */ /* 0x000fe4000001161e */
[----:B------:R-:W-:-:S02]  /*3160*/  SHF.R.U32.HI R15, RZ, 0x7, R12 ;  /* 0x00000007ff0f7819 */ /* 0x000fc4000001160c */
[-C--:B------:R-:W-:Y:S02]  /*3170*/  LOP3.LUT R13, R7, R2.reuse, RZ, 0xc0, !PT ;  /* 0x00000002070d7212 */ /* 0x080fe400078ec0ff */
[-C--:B------:R-:W-:Y:S02]  /*3180*/  LOP3.LUT R12, R4, R3.reuse, RZ, 0xc0, !PT ;  /* 0x00000003040c7212 */ /* 0x080fe400078ec0ff */
[----:B------:R-:W-:Y:S02]  /*3190*/  LOP3.LUT R7, R2, UR4, RZ, 0xc0, !PT ;  /* 0x0000000402077c12 */ /* 0x000fe4000f8ec0ff */
[----:B------:R-:W-:Y:S02]  /*31a0*/  LOP3.LUT R4, R3, UR6, RZ, 0xc0, !PT ;  /* 0x0000000603047c12 */ /* 0x000fe4000f8ec0ff */
[----:B------:R-:W-:Y:S02]  /*31b0*/  LOP3.LUT R15, R15, R2, RZ, 0xc0, !PT ;  /* 0x000000020f0f7212 */ /* 0x000fe400078ec0ff */
[----:B------:R-:W-:-:S02]  /*31c0*/  LOP3.LUT R30, R30, R3, RZ, 0xc0, !PT ;  /* 0x000000031e1e7212 */ /* 0x000fc400078ec0ff */
[----:B------:R-:W-:Y:S02]  /*31d0*/  LOP3.LUT R13, R12, R13, R54, 0x96, !PT ;  /* 0x0000000d0c0d7212 */ /* 0x000fe400078e9636 */
[----:B------:R-:W-:Y:S02]  /*31e0*/  LOP3.LUT R4, R4, R7, R52, 0x96, !PT ;  /* 0x0000000704047212 */ /* 0x000fe400078e9634 */
[----:B------:R-:W-:Y:S02]  /*31f0*/  LOP3.LUT R0, R0, R43, R6, 0x96, !PT ;  /* 0x0000002b00007212 */ /* 0x000fe400078e9606 */
[----:B------:R-:W-:Y:S02]  /*3200*/  LOP3.LUT R15, R30, R15, R14, 0x96, !PT ;  /* 0x0000000f1e0f7212 */ /* 0x000fe400078e960e */
[----:B------:R-:W-:Y:S02]  /*3210*/  LOP3.LUT R13, R50, R13, RZ, 0x3c, !PT ;  /* 0x0000000d320d7212 */ /* 0x000fe400078e3cff */
[----:B------:R-:W-:-:S02]  /*3220*/  LOP3.LUT R5, R5, R4, RZ, 0x3c, !PT ;  /* 0x0000000405057212 */ /* 0x000fc400078e3cff */
[----:B------:R-:W-:Y:S01]  /*3230*/  LOP3.LUT R15, R0, R15, RZ, 0x3c, !PT ;  /* 0x0000000f000f7212 */ /* 0x000fe200078e3cff */
[----:B------:R0:W-:Y:S04]  /*3240*/  STL.U8 [R8+0x8], R13 ;  /* 0x0000080d08007387 */ /* 0x0001e80000100000 */
[----:B------:R0:W-:Y:S04]  /*3250*/  STL.U8 [R8], R5 ;  /* 0x0000000508007387 */ /* 0x0001e80000100000 */
[----:B------:R0:W-:Y:S01]  /*3260*/  STL.U8 [R8+0xc], R15 ;  /* 0x00000c0f08007387 */ /* 0x0001e20000100000 */
[----:B------:R-:W-:Y:S01]  /*3270*/  UMOV UR4, UR5 ;  /* 0x0000000500047c82 */ /* 0x000fe20008000000 */
[----:B------:R-:W-:Y:S05]  /*3280*/  BRA.U UP0, `(.L_x_0) ;  /* 0xffffffd100347547 */ /* 0x000fea000b83ffff */
[----:B------:R-:W1:Y:S01]  /*3290*/  LDCU.64 UR4, c[0x0][0x390] ;  /* 0x00007200ff0477ac */ /* 0x000e620008000a00 */
[----:B0-----:R-:W2:Y:S01]  /*32a0*/  LDL.128 R12, [R1] ;  /* 0x00000000010c7983 */ /* 0x001ea20000100c00 */
[----:B-1----:R-:W-:-:S04]  /*32b0*/  ULEA UR4, UP0, UR19, UR4, 0x4 ;  /* 0x0000000413047291 */ /* 0x002fc8000f8020ff */
[----:B------:R-:W-:Y:S02]  /*32c0*/  UIADD3.X UR5, UPT, UPT, URZ, UR5, URZ, UP0, !UPT ;  /* 0x00000005ff057290 */ /* 0x000fe400087fe4ff */
[----:B------:R-:W-:-:S04]  /*32d0*/  IMAD.U32 R2, RZ, RZ, UR4 ;  /* 0x00000004ff027e24 */ /* 0x000fc8000f8e00ff */
[----:B------:R-:W-:-:S05]  /*32e0*/  IMAD.U32 R3, RZ, RZ, UR5 ;  /* 0x00000005ff037e24 */ /* 0x000fca000f8e00ff */
[----:B------:R-:W3:Y:S04]  /*32f0*/  LDG.E.U8 R8, desc[UR14][R2.64+0xf] ;  /* 0x00000f0e02087981 */ /* 0x000ee8000c1e1100 */
[----:B------:R-:W4:Y:S04]  /*3300*/  LDG.E.U8 R7, desc[UR14][R2.64+0xe] ;  /* 0x00000e0e02077981 */ /* 0x000f28000c1e1100 */
[----:B------:R-:W5:Y:S04]  /*3310*/  LDG.E.U8 R6, desc[UR14][R2.64+0xd] ;  /* 0x00000d0e02067981 */ /* 0x000f68000c1e1100 */
        /* <DEDUP_REMOVED lines=12> */
[----:B------:R0:W5:Y:S01]  /*33e0*/  LDG.E.U8 R36, desc[UR14][R2.64+0x2] ;  /* 0x0000020e02247981 */ /* 0x000162000c1e1100 */
[----:B------:R-:W-:-:S04]  /*33f0*/  UIADD3 UR19, UPT, UPT, UR19, 0x1, URZ ;  /* 0x0000000113137890 */ /* 0x000fc8000fffe0ff */
[----:B------:R-:W-:Y:S01]  /*3400*/  UISETP.NE.AND UP0, UPT, UR19, 0xb, UPT ;  /* 0x0000000b1300788c */ /* 0x000fe2000bf05270 */
[C---:B--2---:R-:W-:Y:S02]  /*3410*/  PRMT R39, R15.reuse, 0x7773, RZ ;  /* 0x000077730f277816 */ /* 0x044fe400000000ff */
[C---:B------:R-:W-:Y:S02]  /*3420*/  PRMT R42, R15.reuse, 0x7772, RZ ;  /* 0x000077720f2a7816 */ /* 0x040fe400000000ff */
[C---:B------:R-:W-:Y:S02]  /*3430*/  PRMT R41, R15.reuse, 0x7771, RZ ;  /* 0x000077710f297816 */ /* 0x040fe400000000ff */
[----:B------:R-:W-:Y:S02]  /*3440*/  PRMT R44, R15, 0x7770, RZ ;  /* 0x000077700f2c7816 */ /* 0x000fe400000000ff */
[C---:B------:R-:W-:Y:S02]  /*3450*/  PRMT R43, R14.reuse, 0x7773, RZ ;  /* 0x000077730e2b7816 */ /* 0x040fe400000000ff */
[----:B------:R-:W-:-:S02]  /*3460*/  PRMT R45, R14, 0x7772, RZ ;  /* 0x000077720e2d7816 */ /* 0x000fc400000000ff */
[C---:B------:R-:W-:Y:S02]  /*3470*/  PRMT R46, R14.reuse, 0x7771, RZ ;  /* 0x000077710e2e7816 */ /* 0x040fe400000000ff */
[----:B------:R-:W-:Y:S02]  /*3480*/  PRMT R47, R14, 0x7770, RZ ;  /* 0x000077700e2f7816 */ /* 0x000fe400000000ff */
[C---:B------:R-:W-:Y:S02]  /*3490*/  PRMT R14, R13.reuse, 0x7773, RZ ;  /* 0x000077730d0e7816 */ /* 0x040fe400000000ff */
[C---:B------:R-:W-:Y:S02]  /*34a0*/  PRMT R15, R13.reuse, 0x7772, RZ ;  /* 0x000077720d0f7816 */ /* 0x040fe400000000ff */
[C---:B0-----:R-:W-:Y:S02]  /*34b0*/  PRMT R2, R13.reuse, 0x7771, RZ ;  /* 0x000077710d027816 */ /* 0x041fe400000000ff */
[----:B------:R-:W-:-:S02]  /*34c0*/  PRMT R40, R13, 0x7770, RZ ;  /* 0x000077700d287816 */ /* 0x000fc400000000ff */
[C---:B------:R-:W-:Y:S02]  /*34d0*/  PRMT R13, R12.reuse, 0x7773, RZ ;  /* 0x000077730c0d7816 */ /* 0x040fe400000000ff */
[C---:B------:R-:W-:Y:S02]  /*34e0*/  PRMT R3, R12.reuse, 0x7772, RZ ;  /* 0x000077720c037816 */ /* 0x040fe400000000ff */
[C---:B------:R-:W-:Y:S02]  /*34f0*/  PRMT R38, R12.reuse, 0x7771, RZ ;  /* 0x000077710c267816 */ /* 0x040fe400000000ff */
[----:B------:R-:W-:Y:S02]  /*3500*/  PRMT R37, R12, 0x7770, RZ ;  /* 0x000077700c257816 */ /* 0x000fe400000000ff */
[----:B---3--:R-:W-:Y:S02]  /*3510*/  LOP3.LUT R8, R39, 0xffff, R8, 0x48, !PT ;  /* 0x0000ffff27087812 */ /* 0x008fe400078e4808 */
[----:B----4-:R-:W-:-:S02]  /*3520*/  LOP3.LUT R7, R42, 0xffff, R7, 0x48, !PT ;  /* 0x0000ffff2a077812 */ /* 0x010fc400078e4807 */
[----:B-----5:R-:W-:Y:S02]  /*3530*/  LOP3.LUT R6, R41, 0xffff, R6, 0x48, !PT ;  /* 0x0000ffff29067812 */ /* 0x020fe400078e4806 */
[----:B------:R-:W-:Y:S02]  /*3540*/  PRMT R7, R7, 0x3340, R8 ;  /* 0x0000334007077816 */ /* 0x000fe40000000008 */
[----:B------:R-:W-:Y:S02]  /*3550*/  LOP3.LUT R5, R44, 0xffff, R5, 0x48, !PT ;  /* 0x0000ffff2c057812 */ /* 0x000fe400078e4805 */
[----:B------:R-:W-:Y:S02]  /*3560*/  LOP3.LUT R4, R43, 0xffff, R4, 0x48, !PT ;  /* 0x0000ffff2b047812 */ /* 0x000fe400078e4804 */
[----:B------:R-:W-:Y:S02]  /*3570*/  PRMT R6, R5, 0x3340, R6 ;  /* 0x0000334005067816 */ /* 0x000fe40000000006 */
[----:B------:R-:W-:-:S02]  /*3580*/  LOP3.LUT R45, R45, 0xffff, R0, 0x48, !PT ;  /* 0x0000ffff2d2d7812 */ /* 0x000fc400078e4800 */
[----:B------:R-:W-:Y:S02]  /*3590*/  PRMT R7, R6, 0x5410, R7 ;  /* 0x0000541006077816 */ /* 0x000fe40000000007 */
[----:B------:R-:W-:Y:S02]  /*35a0*/  LOP3.LUT R46, R46, 0xffff, R49, 0x48, !PT ;  /* 0x0000ffff2e2e7812 */ /* 0x000fe400078e4831 */
[----:B------:R-:W-:Y:S02]  /*35b0*/  PRMT R4, R45, 0x3340, R4 ;  /* 0x000033402d047816 */ /* 0x000fe40000000004 */
[----:B------:R-:W-:Y:S02]  /*35c0*/  LOP3.LUT R47, R47, 0xffff, R48, 0x48, !PT ;  /* 0x0000ffff2f2f7812 */ /* 0x000fe400078e4830 */
[----:B------:R-:W-:Y:S02]  /*35d0*/  LOP3.LUT R14, R14, 0xffff, R31, 0x48, !PT ;  /* 0x0000ffff0e0e7812 */ /* 0x000fe400078e481f */
[----:B------:R-:W-:-:S02]  /*35e0*/  PRMT R47, R47, 0x3340, R46 ;  /* 0x000033402f2f7816 */ /* 0x000fc4000000002e */
[----:B------:R-:W-:Y:S02]  /*35f0*/  LOP3.LUT R15, R15, 0xffff, R32, 0x48, !PT ;  /* 0x0000ffff0f0f7812 */ /* 0x000fe400078e4820 */
[----:B------:R-:W-:Y:S02]  /*3600*/  PRMT R6, R47, 0x5410, R4 ;  /* 0x000054102f067816 */ /* 0x000fe40000000004 */
[----:B------:R-:W-:Y:S02]  /*3610*/  LOP3.LUT R2, R2, 0xffff, R35, 0x48, !PT ;  /* 0x0000ffff02027812 */ /* 0x000fe400078e4823 */
[----:B------:R-:W-:Y:S02]  /*3620*/  PRMT R5, R15, 0x3340, R14 ;  /* 0x000033400f057816 */ /* 0x000fe4000000000e */
[----:B------:R-:W-:Y:S02]  /*3630*/  LOP3.LUT R29, R40, 0xffff, R29, 0x48, !PT ;  /* 0x0000ffff281d7812 */ /* 0x000fe400078e481d */
[----:B------:R-:W-:-:S02]  /*3640*/  LOP3.LUT R13, R13, 0xffff, R34, 0x48, !PT ;  /* 0x0000ffff0d0d7812 */ /* 0x000fc400078e4822 */
[----:B------:R-:W-:Y:S02]  /*3650*/  PRMT R2, R29, 0x3340, R2 ;  /* 0x000033401d027816 */ /* 0x000fe40000000002 */
[----:B------:R-:W-:Y:S02]  /*3660*/  LOP3.LUT R30, R37, 0xffff, R30, 0x48, !PT ;  /* 0x0000ffff251e7812 */ /* 0x000fe400078e481e */
[----:B------:R-:W-:Y:S02]  /*3670*/  PRMT R5, R2, 0x5410, R5 ;  /* 0x0000541002057816 */ /* 0x000fe40000000005 */
[----:B------:R-:W-:Y:S02]  /*3680*/  LOP3.LUT R33, R38, 0xffff, R33, 0x48, !PT ;  /* 0x0000ffff26217812 */ /* 0x000fe400078e4821 */
[----:B------:R-:W-:Y:S02]  /*3690*/  LOP3.LUT R36, R3, 0xffff, R36, 0x48, !PT ;  /* 0x0000ffff03247812 */ /* 0x000fe400078e4824 */
[----:B------:R-:W-:-:S02]  /*36a0*/  PRMT R30, R30, 0x3340, R33 ;  /* 0x000033401e1e7816 */ /* 0x000fc40000000021 */
[----:B------:R-:W-:-:S04]  /*36b0*/  PRMT R13, R36, 0x3340, R13 ;  /* 0x00003340240d7816 */ /* 0x000fc8000000000d */
[----:B------:R-:W-:-:S05]  /*36c0*/  PRMT R4, R30, 0x5410, R13 ;  /* 0x000054101e047816 */ /* 0x000fca000000000d */
[----:B------:R1:W-:Y:S01]  /*36d0*/  STL.128 [R1], R4 ;  /* 0x0000000401007387 */ /* 0x0003e20000100c00 */
[----:B------:R-:W-:Y:S05]  /*36e0*/  BRA.U UP0, `(.L_x_1) ;  /* 0xffffffc900e07547 */ /* 0x000fea000b83ffff */
[----:B-1----:R-:W0:Y:S01]  /*36f0*/  LDC.64 R4, c[0x0][0x390] ;  /* 0x0000e400ff047b82 */ /* 0x002e220000000a00 */
[----:B------:R-:W1:Y:S07]  /*3700*/  S2R R36, SR_TID.X ;  /* 0x0000000000247919 */ /* 0x000e6e0000002100 */
[----:B------:R-:W1:Y:S08]  /*3710*/  S2UR UR4, SR_CTAID.X ;  /* 0x00000000000479c3 */ /* 0x000e700000002500 */
[----:B------:R-:W1:Y:S01]  /*3720*/  LDC R39, c[0x0][0x360] ;  /* 0x0000d800ff277b82 */ /* 0x000e620000000800 */
[----:B0-----:R-:W2:Y:S07]  /*3730*/  LDG.E.U8 R0, desc[UR14][R4.64+0xb0] ;  /* 0x0000b00e04007981 */ /* 0x001eae000c1e1100 */
[----:B------:R-:W0:Y:S01]  /*3740*/  LDC.64 R2, c[0x0][0x388] ;  /* 0x0000e200ff027b82 */ /* 0x000e220000000a00 */
        /* <DEDUP_REMOVED lines=14> */
[----:B------:R-:W5:Y:S01]  /*3830*/  LDG.E.U8 R37, desc[UR14][R4.64+0xbf] ;  /* 0x0000bf0e04257981 */ /* 0x000f62000c1e1100 */
[----:B-1----:R-:W-:-:S04]  /*3840*/  IMAD R39, R39, UR4, R36 ;  /* 0x0000000427277c24 */ /* 0x002fc8000f8e0224 */
[----:B0-----:R-:W-:Y:S01]  /*3850*/  IMAD.WIDE.U32 R2, R39, 0x10, R2 ;  /* 0x0000001027027825 */ /* 0x001fe200078e0002 */
[----:B--2---:R-:W-:Y:S02]  /*3860*/  LOP3.LUT R9, R9, R0, RZ, 0x3c, !PT ;  /* 0x0000000009097212 */ /* 0x004fe400078e3cff */
[----:B---3--:R-:W-:-:S03]  /*3870*/  LOP3.LUT R7, R18, R7, RZ, 0x3c, !PT ;  /* 0x0000000712077212 */ /* 0x008fc600078e3cff */
[----:B------:R-:W-:Y:S01]  /*3880*/  STG.E.U8 desc[UR14][R2.64], R9 ;  /* 0x0000000902007986 */ /* 0x000fe2000c10110e */
[----:B----4-:R-:W-:-:S03]  /*3890*/  LOP3.LUT R23, R23, R6, RZ, 0x3c, !PT ;  /* 0x0000000617177212 */ /* 0x010fc600078e3cff */
[----:B------:R-:W-:Y:S01]  /*38a0*/  STG.E.U8 desc[UR14][R2.64+0x1], R7 ;  /* 0x0000010702007986 */ /* 0x000fe2000c10110e */
[----:B-----5:R-:W-:-:S03]  /*38b0*/  LOP3.LUT R13, R28, R13, RZ, 0x3c, !PT ;  /* 0x0000000d1c0d7212 */ /* 0x020fc600078e3cff */
[----:B------:R-:W-:Y:S01]  /*38c0*/  STG.E.U8 desc[UR14][R2.64+0x2], R23 ;  /* 0x0000021702007986 */ /* 0x000fe2000c10110e */
[----:B------:R-:W-:-:S03]  /*38d0*/  LOP3.LUT R17, R17, R8, RZ, 0x3c, !PT ;  /* 0x0000000811117212 */ /* 0x000fc600078e3cff */
        /* <DEDUP_REMOVED lines=22> */
[----:B------:R-:W-:Y:S04]  /*3a40*/  STG.E.U8 desc[UR14][R2.64+0xe], R19 ;  /* 0x00000e1302007986 */ /* 0x000fe8000c10110e */
[----:B------:R-:W-:Y:S01]  /*3a50*/  STG.E.U8 desc[UR14][R2.64+0xf], R37 ;  /* 0x00000f2502007986 */ /* 0x000fe2000c10110e */
[----:B------:R-:W-:Y:S05]  /*3a60*/  EXIT ;  /* 0x000000000000794d */ /* 0x000fea0003800000 */
.L_x_2:
[----:B------:R-:W-:-:S00]  /*3a70*/  BRA `(.L_x_2) ;  /* 0xfffffffc00fc7947 */ /* 0x000fc0000383ffff */
[----:B------:R-:W-:-:S00]  /*3a80*/  NOP ;  /* 0x0000000000007918 */ /* 0x000fc00000000000 */
[----:B------:R-:W-:-:S00]  /*3a90*/  NOP ;  /* 0x0000000000007918 */ /* 0x000fc00000000000 */
[----:B------:R-:W-:-:S00]  /*3aa0*/  NOP ;  /* 0x0000000000007918 */ /* 0x000fc00000000000 */
[----:B------:R-:W-:-:S00]  /*3ab0*/  NOP ;  /* 0x0000000000007918 */ /* 0x000fc00000000000 */
[----:B------:R-:W-:-:S00]  /*3ac0*/  NOP ;  /* 0x0000000000007918 */ /* 0x000fc00000000000 */
[----:B------:R-:W-:-:S00]  /*3ad0*/  NOP ;  /* 0x0000000000007918 */ /* 0x000fc00000000000 */
[----:B------:R-:W-:-:S00]  /*3ae0*/  NOP ;  /* 0x0000000000007918 */ /* 0x000fc00000000000 */
[----:B------:R-:W-:-:S00]  /*3af0*/  NOP ;  /* 0x0000000000007918 */ /* 0x000fc00000000000 */
.L_x_3:


//--------------------- .nv.shared.reserved.0     --------------------------
	.section	.nv.shared.reserved.0,"aw",@nobits
	.weak		__nv_reservedSMEM_offset_0_alias
	.size		__nv_reservedSMEM_offset_0_alias, 0, 64
	.other		__nv_reservedSMEM_offset_0_alias,@"STO_CUDA_RESERVED_SHARED STV_DEFAULT"
__nv_reservedSMEM_offset_0_alias:
	.zero		0
	.zero		64


//--------------------- .nv.constant0._Z16aesEncryptKernelPKhPhS0_S0_S0_m --------------------------
	.section	.nv.constant0._Z16aesEncryptKernelPKhPhS0_S0_S0_m,"a",@progbits
	.sectionflags	@""
	.align	4
.nv.constant0._Z16aesEncryptKernelPKhPhS0_S0_S0_m:
	.zero		944


//--------------------- SYMBOLS --------------------------

	.type		.nv.reservedSmem.offset0,@object
	.size		.nv.reservedSmem.offset0,0x4
